// auto-generated by cutlass_sweep.gemm — config: {"arch": "sm_100", "cluster_m": 1, "cluster_n": 2, "dtype": "tf32", "stages": 4, "tile_k": 64, "tile_m": 128, "tile_n": 64}
#include "cutlass/cutlass.h"
#include "cutlass/gemm/collective/collective_builder.hpp"
#include "cutlass/gemm/device/gemm_universal_adapter.h"
#include "cutlass/gemm/kernel/gemm_universal.hpp"
#include "cutlass/epilogue/collective/collective_builder.hpp"

using ElemA = cutlass::tfloat32_t;
using ElemB = cutlass::tfloat32_t;
using ElemCD = cutlass::tfloat32_t;
using Acc  = float;
using TileShape    = cute::Shape<cute::_128, cute::_64, cute::_64>;
using ClusterShape = cute::Shape<cute::_1, cute::_2, cute::_1>;

using CollectiveEpilogue = typename cutlass::epilogue::collective::CollectiveBuilder<
    cutlass::arch::Sm100, cutlass::arch::OpClassTensorOp,
    TileShape, ClusterShape,
    cutlass::epilogue::collective::EpilogueTileAuto,
    Acc, Acc,
    ElemCD, cutlass::layout::RowMajor, 128 / cutlass::sizeof_bits<ElemCD>::value,
    ElemCD, cutlass::layout::RowMajor, 128 / cutlass::sizeof_bits<ElemCD>::value,
    cutlass::epilogue::collective::EpilogueScheduleAuto
  >::CollectiveOp;

using CollectiveMainloop = typename cutlass::gemm::collective::CollectiveBuilder<
    cutlass::arch::Sm100, cutlass::arch::OpClassTensorOp,
    ElemA, cutlass::layout::RowMajor, 128 / cutlass::sizeof_bits<ElemA>::value,
    ElemB, cutlass::layout::ColumnMajor, 128 / cutlass::sizeof_bits<ElemB>::value,
    Acc,
    TileShape, ClusterShape,
    cutlass::gemm::collective::StageCount<4>,
    cutlass::gemm::collective::KernelScheduleAuto
  >::CollectiveOp;

using GemmKernel = cutlass::gemm::kernel::GemmUniversal<
    cute::Shape<int,int,int,int>,
    CollectiveMainloop,
    CollectiveEpilogue
>;
using Gemm = cutlass::gemm::device::GemmUniversalAdapter<GemmKernel>;

// Force the device kernel symbol into the cubin without needing a host main.
auto* _anchor = &cutlass::device_kernel<GemmKernel>;


// ===== COMPILED SASS (sm_100a) =====

	.target	sm_100a

	.elftype	@"ET_EXEC"


//--------------------- .note.nv.tkinfo           --------------------------
	.section	.note.nv.tkinfo,"",@"SHT_NOTE"
	.sectionflags	@"SHF_NOTE_NV_TKINFO"
	.tkinfo
        /*0018*/ 	.word	0x00000002
        /*0030*/ 	.string	""
        /*0030*/ 	.string	"ptxas"
        /*0030*/ 	.string	"Cuda compilation tools, release 13.0, V13.0.88"
        /*0030*/ 	.string	"Build cuda_13.0.r13.0/compiler.36424714_0"
        /*0030*/ 	.string	"-arch sm_100a -m 64 "



//--------------------- .note.nv.cuinfo           --------------------------
	.section	.note.nv.cuinfo,"",@"SHT_NOTE"
	.sectionflags	@"SHF_NOTE_NV_CUINFO"
        /*0018*/ 	.short	0x0002
        /*001a*/ 	.short	0x0064
        /*001c*/ 	.short	0x0082
	.zero		2


//--------------------- .nv.info                  --------------------------
	.section	.nv.info,"",@"SHT_CUDA_INFO"
	.align	4


	//----- nvinfo : EIATTR_REGCOUNT
	.align		4
        /*0000*/ 	.byte	0x04, 0x2f
        /*0002*/ 	.short	(.L_19 - .L_18)
	.align		4
.L_18:
        /*0004*/ 	.word	index@(_ZN7cutlass13device_kernelINS_4gemm6kernel13GemmUniversalIN4cute5tupleIJiiiiEEENS1_10collective13CollectiveMmaINS1_35MainloopSm100TmaUmmaWarpSpecializedILi4ELi2ELi4ENS5_IJNS4_1CILi1EEENSA_ILi2EEESB_EEEEENS5_IJNSA_ILi128EEENSA_ILi64EEESG_EEENS_10tfloat32_tENS5_IJlSB_lEEESI_SJ_NS4_8TiledMMAINS4_8MMA_AtomIJNS4_17SM100_MMA_TF32_SSISI_SI_fLi128ELi64ELNS4_4UMMA5MajorE0ELSO_0ELNSN_7ScaleInE0ELSP_0EEEEEENS4_6LayoutINS5_IJSB_SB_SB_EEENS5_IJNSA_ILi0EEESU_SU_EEEEENS5_IJNS4_10UnderscoreESX_SX_EEEEENS4_23SM90_TMA_LOAD_MULTICASTENS4_14ComposedLayoutINS4_7SwizzleILi3ELi4ELi3EEENS4_18smem_ptr_flag_bitsILi32EEENSS_INS5_IJNSA_ILi8EEENSA_ILi32EEEEEENS5_IJS17_SB_EEEEEEEvNS4_8identityENS4_13SM90_TMA_LOADES1B_vS1C_EENS_8epilogue10collective18CollectiveEpilogueINS1F_23Sm100TmaWarpSpecializedILi4ELi2ELi16ELb1ELb0EEEJSH_NS5_IJNSS_ISF_SB_EENSS_INSA_ILi16EEESB_EEEEESI_SJ_SI_SJ_NS1F_6fusion15FusionCallbacksIS1J_NS1O_17LinearCombinationISI_fSI_fLNS_15FloatRoundStyleE2EEESH_S1N_JEEENS4_5SM1004TMEM4LOAD26SM100_TMEM_LOAD_32dp32b16xES1D_NS11_INS12_ILi2ELi4ELi3EEES15_NSS_INS5_IJS16_S1L_EEENS5_IJS1L_SB_EEEEEEENS4_39AutoVectorizingCopyWithAssumedAlignmentILi128EEENS4_14SM90_TMA_STOREES22_S24_S24_EEEvvEEEEvNT_6ParamsE)
        /*0008*/ 	.word	0x00000050


	//----- nvinfo : EIATTR_FRAME_SIZE
	.align		4
.L_19:
        /*000c*/ 	.byte	0x04, 0x11
        /*000e*/ 	.short	(.L_21 - .L_20)
	.align		4
.L_20:
        /*0010*/ 	.word	index@($__internal_2_$__cuda_sm10x_tcgen05_guardrail_trap_unallocated_columns_being_dealloced)
        /*0014*/ 	.word	0x00000000


	//----- nvinfo : EIATTR_FRAME_SIZE
	.align		4
.L_21:
        /*0018*/ 	.byte	0x04, 0x11
        /*001a*/ 	.short	(.L_23 - .L_22)
	.align		4
.L_22:
        /*001c*/ 	.word	index@($__internal_1_$__cuda_sm10x_tcgen05_guardrail_trap_phase_invalid_during_alloc)
        /*0020*/ 	.word	0x00000000


	//----- nvinfo : EIATTR_FRAME_SIZE
	.align		4
.L_23:
        /*0024*/ 	.byte	0x04, 0x11
        /*0026*/ 	.short	(.L_25 - .L_24)
	.align		4
.L_24:
        /*0028*/ 	.word	index@($__internal_0_$__cuda_sm10x_tcgen05_guardrail_trap_col_being_dealloced_not_returned_by_alloc)
        /*002c*/ 	.word	0x00000000


	//----- nvinfo : EIATTR_FRAME_SIZE
	.align		4
.L_25:
        /*0030*/ 	.byte	0x04, 0x11
        /*0032*/ 	.short	(.L_27 - .L_26)
	.align		4
.L_26:
        /*0034*/ 	.word	index@(_ZN7cutlass13device_kernelINS_4gemm6kernel13GemmUniversalIN4cute5tupleIJiiiiEEENS1_10collective13CollectiveMmaINS1_35MainloopSm100TmaUmmaWarpSpecializedILi4ELi2ELi4ENS5_IJNS4_1CILi1EEENSA_ILi2EEESB_EEEEENS5_IJNSA_ILi128EEENSA_ILi64EEESG_EEENS_10tfloat32_tENS5_IJlSB_lEEESI_SJ_NS4_8TiledMMAINS4_8MMA_AtomIJNS4_17SM100_MMA_TF32_SSISI_SI_fLi128ELi64ELNS4_4UMMA5MajorE0ELSO_0ELNSN_7ScaleInE0ELSP_0EEEEEENS4_6LayoutINS5_IJSB_SB_SB_EEENS5_IJNSA_ILi0EEESU_SU_EEEEENS5_IJNS4_10UnderscoreESX_SX_EEEEENS4_23SM90_TMA_LOAD_MULTICASTENS4_14ComposedLayoutINS4_7SwizzleILi3ELi4ELi3EEENS4_18smem_ptr_flag_bitsILi32EEENSS_INS5_IJNSA_ILi8EEENSA_ILi32EEEEEENS5_IJS17_SB_EEEEEEEvNS4_8identityENS4_13SM90_TMA_LOADES1B_vS1C_EENS_8epilogue10collective18CollectiveEpilogueINS1F_23Sm100TmaWarpSpecializedILi4ELi2ELi16ELb1ELb0EEEJSH_NS5_IJNSS_ISF_SB_EENSS_INSA_ILi16EEESB_EEEEESI_SJ_SI_SJ_NS1F_6fusion15FusionCallbacksIS1J_NS1O_17LinearCombinationISI_fSI_fLNS_15FloatRoundStyleE2EEESH_S1N_JEEENS4_5SM1004TMEM4LOAD26SM100_TMEM_LOAD_32dp32b16xES1D_NS11_INS12_ILi2ELi4ELi3EEES15_NSS_INS5_IJS16_S1L_EEENS5_IJS1L_SB_EEEEEEENS4_39AutoVectorizingCopyWithAssumedAlignmentILi128EEENS4_14SM90_TMA_STOREES22_S24_S24_EEEvvEEEEvNT_6ParamsE)
        /*0038*/ 	.word	0x00000000


	//----- nvinfo : EIATTR_MIN_STACK_SIZE
	.align		4
.L_27:
        /*003c*/ 	.byte	0x04, 0x12
        /*003e*/ 	.short	(.L_29 - .L_28)
	.align		4
.L_28:
        /*0040*/ 	.word	index@(_ZN7cutlass13device_kernelINS_4gemm6kernel13GemmUniversalIN4cute5tupleIJiiiiEEENS1_10collective13CollectiveMmaINS1_35MainloopSm100TmaUmmaWarpSpecializedILi4ELi2ELi4ENS5_IJNS4_1CILi1EEENSA_ILi2EEESB_EEEEENS5_IJNSA_ILi128EEENSA_ILi64EEESG_EEENS_10tfloat32_tENS5_IJlSB_lEEESI_SJ_NS4_8TiledMMAINS4_8MMA_AtomIJNS4_17SM100_MMA_TF32_SSISI_SI_fLi128ELi64ELNS4_4UMMA5MajorE0ELSO_0ELNSN_7ScaleInE0ELSP_0EEEEEENS4_6LayoutINS5_IJSB_SB_SB_EEENS5_IJNSA_ILi0EEESU_SU_EEEEENS5_IJNS4_10UnderscoreESX_SX_EEEEENS4_23SM90_TMA_LOAD_MULTICASTENS4_14ComposedLayoutINS4_7SwizzleILi3ELi4ELi3EEENS4_18smem_ptr_flag_bitsILi32EEENSS_INS5_IJNSA_ILi8EEENSA_ILi32EEEEEENS5_IJS17_SB_EEEEEEEvNS4_8identityENS4_13SM90_TMA_LOADES1B_vS1C_EENS_8epilogue10collective18CollectiveEpilogueINS1F_23Sm100TmaWarpSpecializedILi4ELi2ELi16ELb1ELb0EEEJSH_NS5_IJNSS_ISF_SB_EENSS_INSA_ILi16EEESB_EEEEESI_SJ_SI_SJ_NS1F_6fusion15FusionCallbacksIS1J_NS1O_17LinearCombinationISI_fSI_fLNS_15FloatRoundStyleE2EEESH_S1N_JEEENS4_5SM1004TMEM4LOAD26SM100_TMEM_LOAD_32dp32b16xES1D_NS11_INS12_ILi2ELi4ELi3EEES15_NSS_INS5_IJS16_S1L_EEENS5_IJS1L_SB_EEEEEEENS4_39AutoVectorizingCopyWithAssumedAlignmentILi128EEENS4_14SM90_TMA_STOREES22_S24_S24_EEEvvEEEEvNT_6ParamsE)
        /*0044*/ 	.word	0x00000000
.L_29:


//--------------------- .nv.compat                --------------------------
	.section	.nv.compat,"",@"SHT_CUDA_COMPAT_INFO"
	.align	4
        /*0000*/ 	.byte	0x02, 0x09, 0x01, 0x00, 0x02, 0x02, 0x02, 0x00, 0x02, 0x05, 0x05, 0x00, 0x03, 0x07, 0x01, 0x01
        /*0010*/ 	.byte	0x02, 0x03, 0x01, 0x00, 0x02, 0x06, 0x01, 0x00, 0x04, 0x0b, 0x08, 0x00, 0x09, 0x00, 0x00, 0x00
        /*0020*/ 	.byte	0x00, 0x00, 0x00, 0x00


//--------------------- .nv.info._ZN7cutlass13device_kernelINS_4gemm6kernel13GemmUniversalIN4cute5tupleIJiiiiEEENS1_10collective13CollectiveMmaINS1_35MainloopSm100TmaUmmaWarpSpecializedILi4ELi2ELi4ENS5_IJNS4_1CILi1EEENSA_ILi2EEESB_EEEEENS5_IJNSA_ILi128EEENSA_ILi64EEESG_EEENS_10tfloat32_tENS5_IJlSB_lEEESI_SJ_NS4_8TiledMMAINS4_8MMA_AtomIJNS4_17SM100_MMA_TF32_SSISI_SI_fLi128ELi64ELNS4_4UMMA5MajorE0ELSO_0ELNSN_7ScaleInE0ELSP_0EEEEEENS4_6LayoutINS5_IJSB_SB_SB_EEENS5_IJNSA_ILi0EEESU_SU_EEEEENS5_IJNS4_10UnderscoreESX_SX_EEEEENS4_23SM90_TMA_LOAD_MULTICASTENS4_14ComposedLayoutINS4_7SwizzleILi3ELi4ELi3EEENS4_18smem_ptr_flag_bitsILi32EEENSS_INS5_IJNSA_ILi8EEENSA_ILi32EEEEEENS5_IJS17_SB_EEEEEEEvNS4_8identityENS4_13SM90_TMA_LOADES1B_vS1C_EENS_8epilogue10collective18CollectiveEpilogueINS1F_23Sm100TmaWarpSpecializedILi4ELi2ELi16ELb1ELb0EEEJSH_NS5_IJNSS_ISF_SB_EENSS_INSA_ILi16EEESB_EEEEESI_SJ_SI_SJ_NS1F_6fusion15FusionCallbacksIS1J_NS1O_17LinearCombinationISI_fSI_fLNS_15FloatRoundStyleE2EEESH_S1N_JEEENS4_5SM1004TMEM4LOAD26SM100_TMEM_LOAD_32dp32b16xES1D_NS11_INS12_ILi2ELi4ELi3EEES15_NSS_INS5_IJS16_S1L_EEENS5_IJS1L_SB_EEEEEEENS4_39AutoVectorizingCopyWithAssumedAlignmentILi128EEENS4_14SM90_TMA_STOREES22_S24_S24_EEEvvEEEEvNT_6ParamsE --------------------------
	.section	.nv.info._ZN7cutlass13device_kernelINS_4gemm6kernel13GemmUniversalIN4cute5tupleIJiiiiEEENS1_10collective13CollectiveMmaINS1_35MainloopSm100TmaUmmaWarpSpecializedILi4ELi2ELi4ENS5_IJNS4_1CILi1EEENSA_ILi2EEESB_EEEEENS5_IJNSA_ILi128EEENSA_ILi64EEESG_EEENS_10tfloat32_tENS5_IJlSB_lEEESI_SJ_NS4_8TiledMMAINS4_8MMA_AtomIJNS4_17SM100_MMA_TF32_SSISI_SI_fLi128ELi64ELNS4_4UMMA5MajorE0ELSO_0ELNSN_7ScaleInE0ELSP_0EEEEEENS4_6LayoutINS5_IJSB_SB_SB_EEENS5_IJNSA_ILi0EEESU_SU_EEEEENS5_IJNS4_10UnderscoreESX_SX_EEEEENS4_23SM90_TMA_LOAD_MULTICASTENS4_14ComposedLayoutINS4_7SwizzleILi3ELi4ELi3EEENS4_18smem_ptr_flag_bitsILi32EEENSS_INS5_IJNSA_ILi8EEENSA_ILi32EEEEEENS5_IJS17_SB_EEEEEEEvNS4_8identityENS4_13SM90_TMA_LOADES1B_vS1C_EENS_8epilogue10collective18CollectiveEpilogueINS1F_23Sm100TmaWarpSpecializedILi4ELi2ELi16ELb1ELb0EEEJSH_NS5_IJNSS_ISF_SB_EENSS_INSA_ILi16EEESB_EEEEESI_SJ_SI_SJ_NS1F_6fusion15FusionCallbacksIS1J_NS1O_17LinearCombinationISI_fSI_fLNS_15FloatRoundStyleE2EEESH_S1N_JEEENS4_5SM1004TMEM4LOAD26SM100_TMEM_LOAD_32dp32b16xES1D_NS11_INS12_ILi2ELi4ELi3EEES15_NSS_INS5_IJS16_S1L_EEENS5_IJS1L_SB_EEEEEEENS4_39AutoVectorizingCopyWithAssumedAlignmentILi128EEENS4_14SM90_TMA_STOREES22_S24_S24_EEEvvEEEEvNT_6ParamsE,"",@"SHT_CUDA_INFO"
	.sectionflags	@""
	.align	4


	//----- nvinfo : EIATTR_CUDA_API_VERSION
	.align		4
        /*0000*/ 	.byte	0x04, 0x37
        /*0002*/ 	.short	(.L_31 - .L_30)
.L_30:
        /*0004*/ 	.word	0x00000082


	//----- nvinfo : EIATTR_KPARAM_INFO
	.align		4
.L_31:
        /*0008*/ 	.byte	0x04, 0x17
        /*000a*/ 	.short	(.L_33 - .L_32)
.L_32:
        /*000c*/ 	.word	0x00000000
        /*0010*/ 	.short	0x0000
        /*0012*/ 	.short	0x0000
        /*0014*/ 	.byte	0x00, 0xf0, 0x01, 0x20


	//----- nvinfo : EIATTR_AT_ENTRY_FRAGMENTS
	.align		4
.L_33:
        /*0018*/ 	.byte	0x04, 0x4f
        /*001a*/ 	.short	(.L_35 - .L_34)


	//   ....[0]....
.L_34:
        /*001c*/ 	.word	0x00000006


	//----- nvinfo : EIATTR_RESERVED_SMEM_USED
	.align		4
.L_35:
        /*0020*/ 	.byte	0x01, 0x41
	.zero		2


	//----- nvinfo : EIATTR_SPARSE_MMA_MASK
	.align		4
        /*0024*/ 	.byte	0x03, 0x50
        /*0026*/ 	.short	0x0000


	//----- nvinfo : EIATTR_TCGEN05_1CTA_USED
	.align		4
        /*0028*/ 	.byte	0x01, 0x51
	.zero		2


	//----- nvinfo : EIATTR_MAXREG_COUNT
	.align		4
        /*002c*/ 	.byte	0x03, 0x1b
        /*002e*/ 	.short	0x00ff


	//----- nvinfo : EIATTR_NUM_BARRIERS
	.align		4
        /*0030*/ 	.byte	0x02, 0x4c
        /*0032*/ 	.byte	0x07
	.zero		1


	//----- nvinfo : EIATTR_EXTERNS
	.align		4
        /*0034*/ 	.byte	0x04, 0x0f
        /*0036*/ 	.short	(.L_37 - .L_36)


	//   ....[0]....
	.align		4
.L_36:
        /*0038*/ 	.word	index@(__assertfail)


	//----- nvinfo : EIATTR_MERCURY_ISA_VERSION
	.align		4
.L_37:
        /*003c*/ 	.byte	0x03, 0x5f
        /*003e*/ 	.short	0x0101


	//----- nvinfo : EIATTR_INT_WARP_WIDE_INSTR_OFFSETS
	.align		4
        /*0040*/ 	.byte	0x04, 0x31
        /*0042*/ 	.short	(.L_39 - .L_38)


	//   ....[0]....
.L_38:
        /*0044*/ 	.word	0x00003fb0


	//   ....[1]....
        /*0048*/ 	.word	0x00003fd0


	//   ....[2]....
        /*004c*/ 	.word	0x00004000


	//   ....[3]....
        /*0050*/ 	.word	0x00004b40


	//   ....[4]....
        /*0054*/ 	.word	0x00004bb0


	//   ....[5]....
        /*0058*/ 	.word	0x00004c90


	//   ....[6]....
        /*005c*/ 	.word	0x00004d10


	//   ....[7]....
        /*0060*/ 	.word	0x00004e10


	//   ....[8]....
        /*0064*/ 	.word	0x00004e90


	//   ....[9]....
        /*0068*/ 	.word	0x00004f80


	//   ....[10]....
        /*006c*/ 	.word	0x00005030


	//----- nvinfo : EIATTR_COOP_GROUP_MASK_REGIDS
	.align		4
.L_39:
        /*0070*/ 	.byte	0x04, 0x29
        /*0072*/ 	.short	(.L_41 - .L_40)


	//   ....[0]....
.L_40:
        /*0074*/ 	.word	0xffffffff


	//   ....[1]....
        /*0078*/ 	.word	0xffffffff


	//   ....[2]....
        /*007c*/ 	.word	0xffffffff


	//   ....[3]....
        /*0080*/ 	.word	0xffffffff


	//   ....[4]....
        /*0084*/ 	.word	0xffffffff


	//   ....[5]....
        /*0088*/ 	.word	0xffffffff


	//   ....[6]....
        /*008c*/ 	.word	0xffffffff


	//   ....[7]....
        /*0090*/ 	.word	0xffffffff


	//   ....[8]....
        /*0094*/ 	.word	0xffffffff


	//   ....[9]....
        /*0098*/ 	.word	0xffffffff


	//   ....[10]....
        /*009c*/ 	.word	0xffffffff


	//   ....[11]....
        /*00a0*/ 	.word	0xffffffff


	//   ....[12]....
        /*00a4*/ 	.word	0xffffffff


	//   ....[13]....
        /*00a8*/ 	.word	0xffffffff


	//----- nvinfo : EIATTR_COOP_GROUP_INSTR_OFFSETS
	.align		4
.L_41:
        /*00ac*/ 	.byte	0x04, 0x28
        /*00ae*/ 	.short	(.L_43 - .L_42)


	//   ....[0]....
.L_42:
        /*00b0*/ 	.word	0x00000080


	//   ....[1]....
        /*00b4*/ 	.word	0x000004f0


	//   ....[2]....
        /*00b8*/ 	.word	0x000006a0


	//   ....[3]....
        /*00bc*/ 	.word	0x00000840


	//   ....[4]....
        /*00c0*/ 	.word	0x00000940


	//   ....[5]....
        /*00c4*/ 	.word	0x00000ab0


	//   ....[6]....
        /*00c8*/ 	.word	0x00000c50


	//   ....[7]....
        /*00cc*/ 	.word	0x00000e00


	//   ....[8]....
        /*00d0*/ 	.word	0x00002190


	//   ....[9]....
        /*00d4*/ 	.word	0x00003040


	//   ....[10]....
        /*00d8*/ 	.word	0x00003250


	//   ....[11]....
        /*00dc*/ 	.word	0x00003280


	//   ....[12]....
        /*00e0*/ 	.word	0x00003e90


	//   ....[13]....
        /*00e4*/ 	.word	0x000040c0


	//----- nvinfo : EIATTR_VRC_CTA_INIT_COUNT
	.align		4
.L_43:
        /*00e8*/ 	.byte	0x02, 0x4a
        /*00ea*/ 	.byte	0x80
	.zero		1


	//----- nvinfo : EIATTR_SYSCALL_OFFSETS
	.align		4
        /*00ec*/ 	.byte	0x04, 0x46
        /*00ee*/ 	.short	(.L_45 - .L_44)


	//   ....[0]....
.L_44:
        /*00f0*/ 	.word	0x00005c80


	//   ....[1]....
        /*00f4*/ 	.word	0x00005d70


	//   ....[2]....
        /*00f8*/ 	.word	0x00006540


	//   ....[3]....
        /*00fc*/ 	.word	0x00006ec0


	//   ....[4]....
        /*0100*/ 	.word	0x00007820


	//   ....[5]....
        /*0104*/ 	.word	0x00008180


	//----- nvinfo : EIATTR_MBARRIER_INSTR_OFFSETS
	.align		4
.L_45:
        /*0108*/ 	.byte	0x04, 0x39
        /*010a*/ 	.short	(.L_47 - .L_46)


	//   ....[0]....
.L_46:
        /*010c*/ 	.word	0x00000610
        /*0110*/ 	.word	0x000000ff
        /*0114*/ 	.word	0x00000000
        /*0118*/ 	.short	0x0100
        /*011a*/ 	.byte	0x04
	.zero		1


	//   ....[1]....
        /*011c*/ 	.word	0x00000620
        /*0120*/ 	.word	0x000000ff
        /*0124*/ 	.word	0x00000020
        /*0128*/ 	.short	0x0100
        /*012a*/ 	.byte	0x04
	.zero		1


	//   ....[2]....
        /*012c*/ 	.word	0x00000630
        /*0130*/ 	.word	0x000000ff
        /*0134*/ 	.word	0x00000008
        /*0138*/ 	.short	0x0100
        /*013a*/ 	.byte	0x04
	.zero		1


	//   ....[3]....
        /*013c*/ 	.word	0x00000640
        /*0140*/ 	.word	0x000000ff
        /*0144*/ 	.word	0x00000028
        /*0148*/ 	.short	0x0100
        /*014a*/ 	.byte	0x04
	.zero		1


	//   ....[4]....
        /*014c*/ 	.word	0x00000650
        /*0150*/ 	.word	0x000000ff
        /*0154*/ 	.word	0x00000010
        /*0158*/ 	.short	0x0100
        /*015a*/ 	.byte	0x04
	.zero		1


	//   ....[5]....
        /*015c*/ 	.word	0x00000660
        /*0160*/ 	.word	0x000000ff
        /*0164*/ 	.word	0x00000030
        /*0168*/ 	.short	0x0100
        /*016a*/ 	.byte	0x04
	.zero		1


	//   ....[6]....
        /*016c*/ 	.word	0x00000670
        /*0170*/ 	.word	0x000000ff
        /*0174*/ 	.word	0x00000018
        /*0178*/ 	.short	0x0100
        /*017a*/ 	.byte	0x04
	.zero		1


	//   ....[7]....
        /*017c*/ 	.word	0x00000680
        /*0180*/ 	.word	0x000000ff
        /*0184*/ 	.word	0x00000038
        /*0188*/ 	.short	0x0100
        /*018a*/ 	.byte	0x04
	.zero		1


	//   ....[8]....
        /*018c*/ 	.word	0x000007b0
        /*0190*/ 	.word	0x000000ff
        /*0194*/ 	.word	0x00000040
        /*0198*/ 	.short	0x0100
        /*019a*/ 	.byte	0x04
	.zero		1


	//   ....[9]....
        /*019c*/ 	.word	0x000007c0
        /*01a0*/ 	.word	0x000000ff
        /*01a4*/ 	.word	0x00000060
        /*01a8*/ 	.short	0x0100
        /*01aa*/ 	.byte	0x04
	.zero		1


	//   ....[10]....
        /*01ac*/ 	.word	0x000007d0
        /*01b0*/ 	.word	0x000000ff
        /*01b4*/ 	.word	0x00000048
        /*01b8*/ 	.short	0x0100
        /*01ba*/ 	.byte	0x04
	.zero		1


	//   ....[11]....
        /*01bc*/ 	.word	0x000007e0
        /*01c0*/ 	.word	0x000000ff
        /*01c4*/ 	.word	0x00000068
        /*01c8*/ 	.short	0x0100
        /*01ca*/ 	.byte	0x04
	.zero		1


	//   ....[12]....
        /*01cc*/ 	.word	0x000007f0
        /*01d0*/ 	.word	0x000000ff
        /*01d4*/ 	.word	0x00000050
        /*01d8*/ 	.short	0x0100
        /*01da*/ 	.byte	0x04
	.zero		1


	//   ....[13]....
        /*01dc*/ 	.word	0x00000800
        /*01e0*/ 	.word	0x000000ff
        /*01e4*/ 	.word	0x00000070
        /*01e8*/ 	.short	0x0100
        /*01ea*/ 	.byte	0x04
	.zero		1


	//   ....[14]....
        /*01ec*/ 	.word	0x00000810
        /*01f0*/ 	.word	0x000000ff
        /*01f4*/ 	.word	0x00000058
        /*01f8*/ 	.short	0x0100
        /*01fa*/ 	.byte	0x04
	.zero		1


	//   ....[15]....
        /*01fc*/ 	.word	0x00000820
        /*0200*/ 	.word	0x000000ff
        /*0204*/ 	.word	0x00000078
        /*0208*/ 	.short	0x0100
        /*020a*/ 	.byte	0x04
	.zero		1


	//   ....[16]....
        /*020c*/ 	.word	0x00000910
        /*0210*/ 	.word	0x000000ff
        /*0214*/ 	.word	0x00000080
        /*0218*/ 	.short	0x0100
        /*021a*/ 	.byte	0x06
	.zero		1


	//   ....[17]....
        /*021c*/ 	.word	0x00000920
        /*0220*/ 	.word	0x000000ff
        /*0224*/ 	.word	0x00000088
        /*0228*/ 	.short	0x0100
        /*022a*/ 	.byte	0x06
	.zero		1


	//   ....[18]....
        /*022c*/ 	.word	0x00000a60
        /*0230*/ 	.word	0x000000ff
        /*0234*/ 	.word	0x00000090
        /*0238*/ 	.short	0x0100
        /*023a*/ 	.byte	0x06
	.zero		1


	//   ....[19]....
        /*023c*/ 	.word	0x00000a70
        /*0240*/ 	.word	0x000000ff
        /*0244*/ 	.word	0x000000a0
        /*0248*/ 	.short	0x0100
        /*024a*/ 	.byte	0x06
	.zero		1


	//   ....[20]....
        /*024c*/ 	.word	0x00000a80
        /*0250*/ 	.word	0x000000ff
        /*0254*/ 	.word	0x00000098
        /*0258*/ 	.short	0x0100
        /*025a*/ 	.byte	0x06
	.zero		1


	//   ....[21]....
        /*025c*/ 	.word	0x00000a90
        /*0260*/ 	.word	0x000000ff
        /*0264*/ 	.word	0x000000a8
        /*0268*/ 	.short	0x0100
        /*026a*/ 	.byte	0x06
	.zero		1


	//   ....[22]....
        /*026c*/ 	.word	0x00000bc0
        /*0270*/ 	.word	0x000000ff
        /*0274*/ 	.word	0x000000b0
        /*0278*/ 	.short	0x0100
        /*027a*/ 	.byte	0x04
	.zero		1


	//   ....[23]....
        /*027c*/ 	.word	0x00000bd0
        /*0280*/ 	.word	0x000000ff
        /*0284*/ 	.word	0x000000d0
        /*0288*/ 	.short	0x0100
        /*028a*/ 	.byte	0x04
	.zero		1


	//   ....[24]....
        /*028c*/ 	.word	0x00000be0
        /*0290*/ 	.word	0x000000ff
        /*0294*/ 	.word	0x000000b8
        /*0298*/ 	.short	0x0100
        /*029a*/ 	.byte	0x04
	.zero		1


	//   ....[25]....
        /*029c*/ 	.word	0x00000bf0
        /*02a0*/ 	.word	0x000000ff
        /*02a4*/ 	.word	0x000000d8
        /*02a8*/ 	.short	0x0100
        /*02aa*/ 	.byte	0x04
	.zero		1


	//   ....[26]....
        /*02ac*/ 	.word	0x00000c00
        /*02b0*/ 	.word	0x000000ff
        /*02b4*/ 	.word	0x000000c0
        /*02b8*/ 	.short	0x0100
        /*02ba*/ 	.byte	0x04
	.zero		1


	//   ....[27]....
        /*02bc*/ 	.word	0x00000c10
        /*02c0*/ 	.word	0x000000ff
        /*02c4*/ 	.word	0x000000e0
        /*02c8*/ 	.short	0x0100
        /*02ca*/ 	.byte	0x04
	.zero		1


	//   ....[28]....
        /*02cc*/ 	.word	0x00000c20
        /*02d0*/ 	.word	0x000000ff
        /*02d4*/ 	.word	0x000000c8
        /*02d8*/ 	.short	0x0100
        /*02da*/ 	.byte	0x04
	.zero		1


	//   ....[29]....
        /*02dc*/ 	.word	0x00000c30
        /*02e0*/ 	.word	0x000000ff
        /*02e4*/ 	.word	0x000000e8
        /*02e8*/ 	.short	0x0100
        /*02ea*/ 	.byte	0x04
	.zero		1


	//   ....[30]....
        /*02ec*/ 	.word	0x00000d20
        /*02f0*/ 	.word	0x000000ff
        /*02f4*/ 	.word	0x000000f0
        /*02f8*/ 	.short	0x0100
        /*02fa*/ 	.byte	0x04
	.zero		1


	//   ....[31]....
        /*02fc*/ 	.word	0x00000d30
        /*0300*/ 	.word	0x000000ff
        /*0304*/ 	.word	0x00000100
        /*0308*/ 	.short	0x0100
        /*030a*/ 	.byte	0x04
	.zero		1


	//   ....[32]....
        /*030c*/ 	.word	0x00000d40
        /*0310*/ 	.word	0x000000ff
        /*0314*/ 	.word	0x000000f8
        /*0318*/ 	.short	0x0100
        /*031a*/ 	.byte	0x04
	.zero		1


	//   ....[33]....
        /*031c*/ 	.word	0x00000d50
        /*0320*/ 	.word	0x000000ff
        /*0324*/ 	.word	0x00000108
        /*0328*/ 	.short	0x0100
        /*032a*/ 	.byte	0x04
	.zero		1


	//   ....[34]....
        /*032c*/ 	.word	0x00001890
        /*0330*/ 	.word	0x00000003
        /*0334*/ 	.word	0x00000100
        /*0338*/ 	.short	0x010a
        /*033a*/ 	.byte	0xff
	.zero		1


	//   ....[35]....
        /*033c*/ 	.word	0x000018c0
        /*0340*/ 	.word	0x00000003
        /*0344*/ 	.word	0x000000f0
        /*0348*/ 	.short	0x0101
        /*034a*/ 	.byte	0xff
	.zero		1


	//   ....[36]....
        /*034c*/ 	.word	0x00001990
        /*0350*/ 	.word	0x000000ff
        /*0354*/ 	.word	0x00000020
        /*0358*/ 	.short	0x010a
        /*035a*/ 	.byte	0x04
	.zero		1


	//   ....[37]....
        /*035c*/ 	.word	0x00001a10
        /*0360*/ 	.word	0x000000ff
        /*0364*/ 	.word	0x00000020
        /*0368*/ 	.short	0x010a
        /*036a*/ 	.byte	0x21
	.zero		1


	//   ....[38]....
        /*036c*/ 	.word	0x00001ba0
        /*0370*/ 	.word	0x000000ff
        /*0374*/ 	.word	0x00000020
        /*0378*/ 	.short	0x010a
        /*037a*/ 	.byte	0x05
	.zero		1


	//   ....[39]....
        /*037c*/ 	.word	0x00001d90
        /*0380*/ 	.word	0x000000ff
        /*0384*/ 	.word	0x00000088
        /*0388*/ 	.short	0x0101
        /*038a*/ 	.byte	0x0d
	.zero		1


	//   ....[40]....
        /*038c*/ 	.word	0x00001db0
        /*0390*/ 	.word	0x000000ff
        /*0394*/ 	.word	0x00000020
        /*0398*/ 	.short	0x010a
        /*039a*/ 	.byte	0x04
	.zero		1


	//   ....[41]....
        /*039c*/ 	.word	0x00001e30
        /*03a0*/ 	.word	0x000000ff
        /*03a4*/ 	.word	0x00000020
        /*03a8*/ 	.short	0x010a
        /*03aa*/ 	.byte	0x21
	.zero		1


	//   ....[42]....
        /*03ac*/ 	.word	0x00001fc0
        /*03b0*/ 	.word	0x000000ff
        /*03b4*/ 	.word	0x00000020
        /*03b8*/ 	.short	0x010a
        /*03ba*/ 	.byte	0x05
	.zero		1


	//   ....[43]....
        /*03bc*/ 	.word	0x000021c0
        /*03c0*/ 	.word	0x00000003
        /*03c4*/ 	.word	0x00000090
        /*03c8*/ 	.short	0x010a
        /*03ca*/ 	.byte	0xff
	.zero		1


	//   ....[44]....
        /*03cc*/ 	.word	0x00002310
        /*03d0*/ 	.word	0x00000000
        /*03d4*/ 	.word	0x00000000
        /*03d8*/ 	.short	0x0101
        /*03da*/ 	.byte	0xff
	.zero		1


	//   ....[45]....
        /*03dc*/ 	.word	0x000028c0
        /*03e0*/ 	.word	0x000000ff
        /*03e4*/ 	.word	0x00000000
        /*03e8*/ 	.short	0x010a
        /*03ea*/ 	.byte	0x04
	.zero		1


	//   ....[46]....
        /*03ec*/ 	.word	0x00002950
        /*03f0*/ 	.word	0x000000ff
        /*03f4*/ 	.word	0x00000000
        /*03f8*/ 	.short	0x010a
        /*03fa*/ 	.byte	0x05
	.zero		1


	//   ....[47]....
        /*03fc*/ 	.word	0x000029e0
        /*0400*/ 	.word	0x000000ff
        /*0404*/ 	.word	0x00000000
        /*0408*/ 	.short	0x010a
        /*040a*/ 	.byte	0x05
	.zero		1


	//   ....[48]....
        /*040c*/ 	.word	0x00002a80
        /*0410*/ 	.word	0x00000000
        /*0414*/ 	.word	0x00000000
        /*0418*/ 	.short	0x010a
        /*041a*/ 	.byte	0xff
	.zero		1


	//   ....[49]....
        /*041c*/ 	.word	0x00002ba0
        /*0420*/ 	.word	0x00000002
        /*0424*/ 	.word	0x000000f0
        /*0428*/ 	.short	0x010a
        /*042a*/ 	.byte	0xff
	.zero		1


	//   ....[50]....
        /*042c*/ 	.word	0x00002c00
        /*0430*/ 	.word	0x00000004
        /*0434*/ 	.word	0x00000000
        /*0438*/ 	.short	0x0101
        /*043a*/ 	.byte	0xff
	.zero		1


	//   ....[51]....
        /*043c*/ 	.word	0x00002c20
        /*0440*/ 	.word	0x000000ff
        /*0444*/ 	.word	0x000000a0
        /*0448*/ 	.short	0x010a
        /*044a*/ 	.byte	0x04
	.zero		1


	//   ....[52]....
        /*044c*/ 	.word	0x00002d40
        /*0450*/ 	.word	0x00000002
        /*0454*/ 	.word	0x00000090
        /*0458*/ 	.short	0x010a
        /*045a*/ 	.byte	0xff
	.zero		1


	//   ....[53]....
        /*045c*/ 	.word	0x00002e50
        /*0460*/ 	.word	0x00000002
        /*0464*/ 	.word	0x00000000
        /*0468*/ 	.short	0x0101
        /*046a*/ 	.byte	0xff
	.zero		1


	//   ....[54]....
        /*046c*/ 	.word	0x00002ee0
        /*0470*/ 	.word	0x000000ff
        /*0474*/ 	.word	0x000000a0
        /*0478*/ 	.short	0x0106
        /*047a*/ 	.byte	0x04
	.zero		1


	//   ....[55]....
        /*047c*/ 	.word	0x00002f00
        /*0480*/ 	.word	0x000000ff
        /*0484*/ 	.word	0x000000a0
        /*0488*/ 	.short	0x010a
        /*048a*/ 	.byte	0x04
	.zero		1


	//   ....[56]....
        /*048c*/ 	.word	0x00002f90
        /*0490*/ 	.word	0x000000ff
        /*0494*/ 	.word	0x000000a0
        /*0498*/ 	.short	0x0106
        /*049a*/ 	.byte	0x07
	.zero		1


	//   ....[57]....
        /*049c*/ 	.word	0x00002fd0
        /*04a0*/ 	.word	0x00000000
        /*04a4*/ 	.word	0x000000a0
        /*04a8*/ 	.short	0x010a
        /*04aa*/ 	.byte	0xff
	.zero		1


	//   ....[58]....
        /*04ac*/ 	.word	0x000035a0
        /*04b0*/ 	.word	0x00000000
        /*04b4*/ 	.word	0x00000090
        /*04b8*/ 	.short	0x010a
        /*04ba*/ 	.byte	0xff
	.zero		1


	//   ....[59]....
        /*04bc*/ 	.word	0x000036b0
        /*04c0*/ 	.word	0x00000003
        /*04c4*/ 	.word	0x00000000
        /*04c8*/ 	.short	0x0101
        /*04ca*/ 	.byte	0xff
	.zero		1


	//   ....[60]....
        /*04cc*/ 	.word	0x000036c0
        /*04d0*/ 	.word	0x000000ff
        /*04d4*/ 	.word	0x00000000
        /*04d8*/ 	.short	0x010a
        /*04da*/ 	.byte	0x04
	.zero		1


	//   ....[61]....
        /*04dc*/ 	.word	0x000036e0
        /*04e0*/ 	.word	0x000000ff
        /*04e4*/ 	.word	0x000000d0
        /*04e8*/ 	.short	0x010a
        /*04ea*/ 	.byte	0x2d
	.zero		1


	//   ....[62]....
        /*04ec*/ 	.word	0x000037b0
        /*04f0*/ 	.word	0x000000ff
        /*04f4*/ 	.word	0x00000000
        /*04f8*/ 	.short	0x010a
        /*04fa*/ 	.byte	0x07
	.zero		1


	//   ....[63]....
        /*04fc*/ 	.word	0x000038f0
        /*0500*/ 	.word	0x000000ff
        /*0504*/ 	.word	0x00000000
        /*0508*/ 	.short	0x010a
        /*050a*/ 	.byte	0x04
	.zero		1


	//   ....[64]....
        /*050c*/ 	.word	0x00003cc0
        /*0510*/ 	.word	0x000000ff
        /*0514*/ 	.word	0x00000000
        /*0518*/ 	.short	0x010a
        /*051a*/ 	.byte	0x04
	.zero		1


	//   ....[65]....
        /*051c*/ 	.word	0x00003d50
        /*0520*/ 	.word	0x000000ff
        /*0524*/ 	.word	0x00000000
        /*0528*/ 	.short	0x010a
        /*052a*/ 	.byte	0x05
	.zero		1


	//   ....[66]....
        /*052c*/ 	.word	0x00003de0
        /*0530*/ 	.word	0x000000ff
        /*0534*/ 	.word	0x00000000
        /*0538*/ 	.short	0x010a
        /*053a*/ 	.byte	0x05
	.zero		1


	//   ....[67]....
        /*053c*/ 	.word	0x00003e70
        /*0540*/ 	.word	0x000000ff
        /*0544*/ 	.word	0x00000000
        /*0548*/ 	.short	0x010a
        /*054a*/ 	.byte	0x04
	.zero		1


	//   ....[68]....
        /*054c*/ 	.word	0x00004340
        /*0550*/ 	.word	0x0000000c
        /*0554*/ 	.word	0x00000090
        /*0558*/ 	.short	0x010a
        /*055a*/ 	.byte	0xff
	.zero		1


	//   ....[69]....
        /*055c*/ 	.word	0x000044b0
        /*0560*/ 	.word	0x00000000
        /*0564*/ 	.word	0x00000000
        /*0568*/ 	.short	0x0101
        /*056a*/ 	.byte	0xff
	.zero		1


	//   ....[70]....
        /*056c*/ 	.word	0x00004940
        /*0570*/ 	.word	0x000000ff
        /*0574*/ 	.word	0x00000088
        /*0578*/ 	.short	0x010a
        /*057a*/ 	.byte	0x15
	.zero		1


	//   ....[71]....
        /*057c*/ 	.word	0x00004ac0
        /*0580*/ 	.word	0x000000ff
        /*0584*/ 	.word	0x00000060
        /*0588*/ 	.short	0x010a
        /*058a*/ 	.byte	0x15
	.zero		1


	//   ....[72]....
        /*058c*/ 	.word	0x00004c40
        /*0590*/ 	.word	0x000000ff
        /*0594*/ 	.word	0x00000040
        /*0598*/ 	.short	0x010b
        /*059a*/ 	.byte	0x15
	.zero		1


	//   ....[73]....
        /*059c*/ 	.word	0x00004c50
        /*05a0*/ 	.word	0x000000ff
        /*05a4*/ 	.word	0x00000000
        /*05a8*/ 	.short	0x0101
        /*05aa*/ 	.byte	0x06
	.zero		1


	//   ....[74]....
        /*05ac*/ 	.word	0x00004c60
        /*05b0*/ 	.word	0x000000ff
        /*05b4*/ 	.word	0x00000068
        /*05b8*/ 	.short	0x010a
        /*05ba*/ 	.byte	0x15
	.zero		1


	//   ....[75]....
        /*05bc*/ 	.word	0x00004dc0
        /*05c0*/ 	.word	0x000000ff
        /*05c4*/ 	.word	0x00000048
        /*05c8*/ 	.short	0x010b
        /*05ca*/ 	.byte	0x15
	.zero		1


	//   ....[76]....
        /*05cc*/ 	.word	0x00004dd0
        /*05d0*/ 	.word	0x000000ff
        /*05d4*/ 	.word	0x00000000
        /*05d8*/ 	.short	0x0101
        /*05da*/ 	.byte	0x06
	.zero		1


	//   ....[77]....
        /*05dc*/ 	.word	0x00004de0
        /*05e0*/ 	.word	0x000000ff
        /*05e4*/ 	.word	0x00000070
        /*05e8*/ 	.short	0x010a
        /*05ea*/ 	.byte	0x15
	.zero		1


	//   ....[78]....
        /*05ec*/ 	.word	0x00004f30
        /*05f0*/ 	.word	0x000000ff
        /*05f4*/ 	.word	0x00000050
        /*05f8*/ 	.short	0x010b
        /*05fa*/ 	.byte	0x15
	.zero		1


	//   ....[79]....
        /*05fc*/ 	.word	0x00004f40
        /*0600*/ 	.word	0x000000ff
        /*0604*/ 	.word	0x00000000
        /*0608*/ 	.short	0x0101
        /*060a*/ 	.byte	0x06
	.zero		1


	//   ....[80]....
        /*060c*/ 	.word	0x00004f50
        /*0610*/ 	.word	0x000000ff
        /*0614*/ 	.word	0x00000078
        /*0618*/ 	.short	0x010a
        /*061a*/ 	.byte	0x15
	.zero		1


	//   ....[81]....
        /*061c*/ 	.word	0x00005140
        /*0620*/ 	.word	0x000000ff
        /*0624*/ 	.word	0x00000058
        /*0628*/ 	.short	0x010b
        /*062a*/ 	.byte	0x15
	.zero		1


	//   ....[82]....
        /*062c*/ 	.word	0x00005150
        /*0630*/ 	.word	0x000000ff
        /*0634*/ 	.word	0x00000000
        /*0638*/ 	.short	0x0101
        /*063a*/ 	.byte	0x25
	.zero		1


	//   ....[83]....
        /*063c*/ 	.word	0x00005180
        /*0640*/ 	.word	0x000000ff
        /*0644*/ 	.word	0x00000060
        /*0648*/ 	.short	0x010a
        /*064a*/ 	.byte	0x15
	.zero		1


	//   ....[84]....
        /*064c*/ 	.word	0x000051a0
        /*0650*/ 	.word	0x000000ff
        /*0654*/ 	.word	0x00000068
        /*0658*/ 	.short	0x010a
        /*065a*/ 	.byte	0x15
	.zero		1


	//   ....[85]....
        /*065c*/ 	.word	0x000051c0
        /*0660*/ 	.word	0x000000ff
        /*0664*/ 	.word	0x00000070
        /*0668*/ 	.short	0x010a
        /*066a*/ 	.byte	0x15
	.zero		1


	//   ....[86]....
        /*066c*/ 	.word	0x00005200
        /*0670*/ 	.word	0x00000000
        /*0674*/ 	.word	0x00000078
        /*0678*/ 	.short	0x010a
        /*067a*/ 	.byte	0xff
	.zero		1


	//   ....[87]....
        /*067c*/ 	.word	0x00005510
        /*0680*/ 	.word	0x00000003
        /*0684*/ 	.word	0x00000090
        /*0688*/ 	.short	0x010a
        /*068a*/ 	.byte	0xff
	.zero		1


	//   ....[88]....
        /*068c*/ 	.word	0x00005690
        /*0690*/ 	.word	0x00000000
        /*0694*/ 	.word	0x00000000
        /*0698*/ 	.short	0x0101
        /*069a*/ 	.byte	0xff
	.zero		1


	//   ....[89]....
        /*069c*/ 	.word	0x00006200
        /*06a0*/ 	.word	0x000000ff
        /*06a4*/ 	.word	0x00000040
        /*06a8*/ 	.short	0x010a
        /*06aa*/ 	.byte	0x2c
	.zero		1


	//   ....[90]....
        /*06ac*/ 	.word	0x00006240
        /*06b0*/ 	.word	0x0000004b
        /*06b4*/ 	.word	0x000000b0
        /*06b8*/ 	.short	0x010a
        /*06ba*/ 	.byte	0xff
	.zero		1


	//   ....[91]....
        /*06bc*/ 	.word	0x00006330
        /*06c0*/ 	.word	0x000000ff
        /*06c4*/ 	.word	0x00000040
        /*06c8*/ 	.short	0x010a
        /*06ca*/ 	.byte	0x2c
	.zero		1


	//   ....[92]....
        /*06cc*/ 	.word	0x00006420
        /*06d0*/ 	.word	0x0000004b
        /*06d4*/ 	.word	0x000000b0
        /*06d8*/ 	.short	0x010a
        /*06da*/ 	.byte	0xff
	.zero		1


	//   ....[93]....
        /*06dc*/ 	.word	0x00006bf0
        /*06e0*/ 	.word	0x00000000
        /*06e4*/ 	.word	0x00000000
        /*06e8*/ 	.short	0x0101
        /*06ea*/ 	.byte	0xff
	.zero		1


	//   ....[94]....
        /*06ec*/ 	.word	0x00006c00
        /*06f0*/ 	.word	0x00000003
        /*06f4*/ 	.word	0x00000040
        /*06f8*/ 	.short	0x010a
        /*06fa*/ 	.byte	0xff
	.zero		1


	//   ....[95]....
        /*06fc*/ 	.word	0x00006ce0
        /*0700*/ 	.word	0x00000003
        /*0704*/ 	.word	0x00000040
        /*0708*/ 	.short	0x010a
        /*070a*/ 	.byte	0xff
	.zero		1


	//   ....[96]....
        /*070c*/ 	.word	0x00007550
        /*0710*/ 	.word	0x0000004d
        /*0714*/ 	.word	0x00000000
        /*0718*/ 	.short	0x0101
        /*071a*/ 	.byte	0xff
	.zero		1


	//   ....[97]....
        /*071c*/ 	.word	0x00007570
        /*0720*/ 	.word	0x00000000
        /*0724*/ 	.word	0x00000040
        /*0728*/ 	.short	0x010a
        /*072a*/ 	.byte	0xff
	.zero		1


	//   ....[98]....
        /*072c*/ 	.word	0x00007640
        /*0730*/ 	.word	0x00000000
        /*0734*/ 	.word	0x00000040
        /*0738*/ 	.short	0x010a
        /*073a*/ 	.byte	0xff
	.zero		1


	//   ....[99]....
        /*073c*/ 	.word	0x00007eb0
        /*0740*/ 	.word	0x0000004d
        /*0744*/ 	.word	0x00000000
        /*0748*/ 	.short	0x0101
        /*074a*/ 	.byte	0xff
	.zero		1


	//   ....[100]....
        /*074c*/ 	.word	0x00007ed0
        /*0750*/ 	.word	0x00000000
        /*0754*/ 	.word	0x00000040
        /*0758*/ 	.short	0x010a
        /*075a*/ 	.byte	0xff
	.zero		1


	//   ....[101]....
        /*075c*/ 	.word	0x00007fa0
        /*0760*/ 	.word	0x00000000
        /*0764*/ 	.word	0x00000040
        /*0768*/ 	.short	0x010a
        /*076a*/ 	.byte	0xff
	.zero		1


	//   ....[102]....
        /*076c*/ 	.word	0x00008470
        /*0770*/ 	.word	0x000000ff
        /*0774*/ 	.word	0x00000000
        /*0778*/ 	.short	0x0101
        /*077a*/ 	.byte	0x04
	.zero		1


	//   ....[103]....
        /*077c*/ 	.word	0x00008870
        /*0780*/ 	.word	0x00000002
        /*0784*/ 	.word	0x00000000
        /*0788*/ 	.short	0x0101
        /*078a*/ 	.byte	0xff
	.zero		1


	//   ....[104]....
        /*078c*/ 	.word	0x00008b00
        /*0790*/ 	.word	0x000000ff
        /*0794*/ 	.word	0x00000000
        /*0798*/ 	.short	0x0101
        /*079a*/ 	.byte	0x04
	.zero		1


	//   ....[105]....
        /*079c*/ 	.word	0x00008b20
        /*07a0*/ 	.word	0x00000003
        /*07a4*/ 	.word	0x00000100
        /*07a8*/ 	.short	0x010a
        /*07aa*/ 	.byte	0xff
	.zero		1


	//   ....[106]....
        /*07ac*/ 	.word	0x00008b80
        /*07b0*/ 	.word	0x00000000
        /*07b4*/ 	.word	0x00000020
        /*07b8*/ 	.short	0x010a
        /*07ba*/ 	.byte	0xff
	.zero		1


	//   ....[107]....
        /*07bc*/ 	.word	0x00008be0
        /*07c0*/ 	.word	0x00000000
        /*07c4*/ 	.word	0x00000020
        /*07c8*/ 	.short	0x010a
        /*07ca*/ 	.byte	0xff
	.zero		1


	//   ....[108]....
        /*07cc*/ 	.word	0x00008c30
        /*07d0*/ 	.word	0x00000003
        /*07d4*/ 	.word	0x00000090
        /*07d8*/ 	.short	0x010a
        /*07da*/ 	.byte	0xff
	.zero		1


	//   ....[109]....
        /*07dc*/ 	.word	0x00008c90
        /*07e0*/ 	.word	0x00000000
        /*07e4*/ 	.word	0x00000000
        /*07e8*/ 	.short	0x010a
        /*07ea*/ 	.byte	0xff
	.zero		1


	//   ....[110]....
        /*07ec*/ 	.word	0x00008cf0
        /*07f0*/ 	.word	0x00000000
        /*07f4*/ 	.word	0x00000000
        /*07f8*/ 	.short	0x010a
        /*07fa*/ 	.byte	0xff
	.zero		1


	//   ....[111]....
        /*07fc*/ 	.word	0x00008d50
        /*0800*/ 	.word	0x00000000
        /*0804*/ 	.word	0x00000000
        /*0808*/ 	.short	0x010a
        /*080a*/ 	.byte	0xff
	.zero		1


	//   ....[112]....
        /*080c*/ 	.word	0x00008da0
        /*0810*/ 	.word	0x00000002
        /*0814*/ 	.word	0x000000f0
        /*0818*/ 	.short	0x010a
        /*081a*/ 	.byte	0xff
	.zero		1


	//   ....[113]....
        /*081c*/ 	.word	0x00008e00
        /*0820*/ 	.word	0x00000002
        /*0824*/ 	.word	0x000000a0
        /*0828*/ 	.short	0x010a
        /*082a*/ 	.byte	0xff
	.zero		1


	//   ....[114]....
        /*082c*/ 	.word	0x00008e50
        /*0830*/ 	.word	0x00000002
        /*0834*/ 	.word	0x00000090
        /*0838*/ 	.short	0x010a
        /*083a*/ 	.byte	0xff
	.zero		1


	//   ....[115]....
        /*083c*/ 	.word	0x00008eb0
        /*0840*/ 	.word	0x00000000
        /*0844*/ 	.word	0x000000a0
        /*0848*/ 	.short	0x010a
        /*084a*/ 	.byte	0xff
	.zero		1


	//   ....[116]....
        /*084c*/ 	.word	0x00008f00
        /*0850*/ 	.word	0x00000000
        /*0854*/ 	.word	0x00000090
        /*0858*/ 	.short	0x010a
        /*085a*/ 	.byte	0xff
	.zero		1


	//   ....[117]....
        /*085c*/ 	.word	0x00008f60
        /*0860*/ 	.word	0x00000003
        /*0864*/ 	.word	0x000000d0
        /*0868*/ 	.short	0x010a
        /*086a*/ 	.byte	0xff
	.zero		1


	//   ....[118]....
        /*086c*/ 	.word	0x00008fc0
        /*0870*/ 	.word	0x00000000
        /*0874*/ 	.word	0x00000000
        /*0878*/ 	.short	0x010a
        /*087a*/ 	.byte	0xff
	.zero		1


	//   ....[119]....
        /*087c*/ 	.word	0x00009020
        /*0880*/ 	.word	0x00000000
        /*0884*/ 	.word	0x00000000
        /*0888*/ 	.short	0x010a
        /*088a*/ 	.byte	0xff
	.zero		1


	//   ....[120]....
        /*088c*/ 	.word	0x00009080
        /*0890*/ 	.word	0x00000000
        /*0894*/ 	.word	0x00000000
        /*0898*/ 	.short	0x010a
        /*089a*/ 	.byte	0xff
	.zero		1


	//   ....[121]....
        /*089c*/ 	.word	0x000090e0
        /*08a0*/ 	.word	0x00000000
        /*08a4*/ 	.word	0x00000000
        /*08a8*/ 	.short	0x010a
        /*08aa*/ 	.byte	0xff
	.zero		1


	//   ....[122]....
        /*08ac*/ 	.word	0x00009140
        /*08b0*/ 	.word	0x00000000
        /*08b4*/ 	.word	0x00000000
        /*08b8*/ 	.short	0x010a
        /*08ba*/ 	.byte	0xff
	.zero		1


	//   ....[123]....
        /*08bc*/ 	.word	0x00009190
        /*08c0*/ 	.word	0x0000000c
        /*08c4*/ 	.word	0x00000090
        /*08c8*/ 	.short	0x010a
        /*08ca*/ 	.byte	0xff
	.zero		1


	//   ....[124]....
        /*08cc*/ 	.word	0x000091f0
        /*08d0*/ 	.word	0x00000000
        /*08d4*/ 	.word	0x00000088
        /*08d8*/ 	.short	0x010a
        /*08da*/ 	.byte	0xff
	.zero		1


	//   ....[125]....
        /*08dc*/ 	.word	0x00009250
        /*08e0*/ 	.word	0x00000000
        /*08e4*/ 	.word	0x00000060
        /*08e8*/ 	.short	0x010a
        /*08ea*/ 	.byte	0xff
	.zero		1


	//   ....[126]....
        /*08ec*/ 	.word	0x000092b0
        /*08f0*/ 	.word	0x00000000
        /*08f4*/ 	.word	0x00000068
        /*08f8*/ 	.short	0x010a
        /*08fa*/ 	.byte	0xff
	.zero		1


	//   ....[127]....
        /*08fc*/ 	.word	0x00009310
        /*0900*/ 	.word	0x00000000
        /*0904*/ 	.word	0x00000070
        /*0908*/ 	.short	0x010a
        /*090a*/ 	.byte	0xff
	.zero		1


	//   ....[128]....
        /*090c*/ 	.word	0x00009370
        /*0910*/ 	.word	0x00000000
        /*0914*/ 	.word	0x00000078
        /*0918*/ 	.short	0x010a
        /*091a*/ 	.byte	0xff
	.zero		1


	//   ....[129]....
        /*091c*/ 	.word	0x000093d0
        /*0920*/ 	.word	0x00000000
        /*0924*/ 	.word	0x00000060
        /*0928*/ 	.short	0x010a
        /*092a*/ 	.byte	0xff
	.zero		1


	//   ....[130]....
        /*092c*/ 	.word	0x00009430
        /*0930*/ 	.word	0x00000000
        /*0934*/ 	.word	0x00000068
        /*0938*/ 	.short	0x010a
        /*093a*/ 	.byte	0xff
	.zero		1


	//   ....[131]....
        /*093c*/ 	.word	0x00009490
        /*0940*/ 	.word	0x00000000
        /*0944*/ 	.word	0x00000070
        /*0948*/ 	.short	0x010a
        /*094a*/ 	.byte	0xff
	.zero		1


	//   ....[132]....
        /*094c*/ 	.word	0x000094e0
        /*0950*/ 	.word	0x00000003
        /*0954*/ 	.word	0x00000090
        /*0958*/ 	.short	0x010a
        /*095a*/ 	.byte	0xff
	.zero		1


	//   ....[133]....
        /*095c*/ 	.word	0x00009540
        /*0960*/ 	.word	0x00000002
        /*0964*/ 	.word	0x00000040
        /*0968*/ 	.short	0x010a
        /*096a*/ 	.byte	0xff
	.zero		1


	//   ....[134]....
        /*096c*/ 	.word	0x00009590
        /*0970*/ 	.word	0x0000004b
        /*0974*/ 	.word	0x000000b0
        /*0978*/ 	.short	0x010a
        /*097a*/ 	.byte	0xff
	.zero		1


	//   ....[135]....
        /*097c*/ 	.word	0x000095e0
        /*0980*/ 	.word	0x00000003
        /*0984*/ 	.word	0x00000040
        /*0988*/ 	.short	0x010a
        /*098a*/ 	.byte	0xff
	.zero		1


	//   ....[136]....
        /*098c*/ 	.word	0x00009630
        /*0990*/ 	.word	0x00000000
        /*0994*/ 	.word	0x00000040
        /*0998*/ 	.short	0x010a
        /*099a*/ 	.byte	0xff
	.zero		1


	//   ....[137]....
        /*099c*/ 	.word	0x00009680
        /*09a0*/ 	.word	0x00000000
        /*09a4*/ 	.word	0x00000040
        /*09a8*/ 	.short	0x010a
        /*09aa*/ 	.byte	0xff
	.zero		1


	//----- nvinfo : EIATTR_NUM_MBARRIERS
	.align		4
.L_47:
        /*09ac*/ 	.byte	0x03, 0x38
        /*09ae*/ 	.short	0x0022


	//----- nvinfo : EIATTR_EXIT_INSTR_OFFSETS
	.align		4
        /*09b0*/ 	.byte	0x04, 0x1c
        /*09b2*/ 	.short	(.L_49 - .L_48)


	//   ....[0]....
.L_48:
        /*09b4*/ 	.word	0x00002ab0


	//   ....[1]....
        /*09b8*/ 	.word	0x00002fa0


	//   ....[2]....
        /*09bc*/ 	.word	0x00003000


	//   ....[3]....
        /*09c0*/ 	.word	0x000040d0


	//   ....[4]....
        /*09c4*/ 	.word	0x00005230


	//   ....[5]....
        /*09c8*/ 	.word	0x00005270


	//   ....[6]....
        /*09cc*/ 	.word	0x000089f0


	//   ....[7]....
        /*09d0*/ 	.word	0x00008a70


	//   ....[8]....
        /*09d4*/ 	.word	0x00008aa0


	//   ....[9]....
        /*09d8*/ 	.word	0x00008b10


	//----- nvinfo : EIATTR_MAX_THREADS
	.align		4
.L_49:
        /*09dc*/ 	.byte	0x04, 0x05
        /*09de*/ 	.short	(.L_51 - .L_50)
.L_50:
        /*09e0*/ 	.word	0x00000100
        /*09e4*/ 	.word	0x00000001
        /*09e8*/ 	.word	0x00000001


	//----- nvinfo : EIATTR_CRS_STACK_SIZE
	.align		4
.L_51:
        /*09ec*/ 	.byte	0x04, 0x1e
        /*09ee*/ 	.short	(.L_53 - .L_52)
.L_52:
        /*09f0*/ 	.word	0x00000000


	//----- nvinfo : EIATTR_CBANK_PARAM_SIZE
	.align		4
.L_53:
        /*09f4*/ 	.byte	0x03, 0x19
        /*09f6*/ 	.short	0x0800


	//----- nvinfo : EIATTR_PARAM_CBANK
	.align		4
        /*09f8*/ 	.byte	0x04, 0x0a
        /*09fa*/ 	.short	(.L_55 - .L_54)
	.align		4
.L_54:
        /*09fc*/ 	.word	index@(.nv.constant0._ZN7cutlass13device_kernelINS_4gemm6kernel13GemmUniversalIN4cute5tupleIJiiiiEEENS1_10collective13CollectiveMmaINS1_35MainloopSm100TmaUmmaWarpSpecializedILi4ELi2ELi4ENS5_IJNS4_1CILi1EEENSA_ILi2EEESB_EEEEENS5_IJNSA_ILi128EEENSA_ILi64EEESG_EEENS_10tfloat32_tENS5_IJlSB_lEEESI_SJ_NS4_8TiledMMAINS4_8MMA_AtomIJNS4_17SM100_MMA_TF32_SSISI_SI_fLi128ELi64ELNS4_4UMMA5MajorE0ELSO_0ELNSN_7ScaleInE0ELSP_0EEEEEENS4_6LayoutINS5_IJSB_SB_SB_EEENS5_IJNSA_ILi0EEESU_SU_EEEEENS5_IJNS4_10UnderscoreESX_SX_EEEEENS4_23SM90_TMA_LOAD_MULTICASTENS4_14ComposedLayoutINS4_7SwizzleILi3ELi4ELi3EEENS4_18smem_ptr_flag_bitsILi32EEENSS_INS5_IJNSA_ILi8EEENSA_ILi32EEEEEENS5_IJS17_SB_EEEEEEEvNS4_8identityENS4_13SM90_TMA_LOADES1B_vS1C_EENS_8epilogue10collective18CollectiveEpilogueINS1F_23Sm100TmaWarpSpecializedILi4ELi2ELi16ELb1ELb0EEEJSH_NS5_IJNSS_ISF_SB_EENSS_INSA_ILi16EEESB_EEEEESI_SJ_SI_SJ_NS1F_6fusion15FusionCallbacksIS1J_NS1O_17LinearCombinationISI_fSI_fLNS_15FloatRoundStyleE2EEESH_S1N_JEEENS4_5SM1004TMEM4LOAD26SM100_TMEM_LOAD_32dp32b16xES1D_NS11_INS12_ILi2ELi4ELi3EEES15_NSS_INS5_IJS16_S1L_EEENS5_IJS1L_SB_EEEEEEENS4_39AutoVectorizingCopyWithAssumedAlignmentILi128EEENS4_14SM90_TMA_STOREES22_S24_S24_EEEvvEEEEvNT_6ParamsE)
        /*0a00*/ 	.short	0x0380
        /*0a02*/ 	.short	0x0800


	//----- nvinfo : EIATTR_SW_WAR
	.align		4
.L_55:
        /*0a04*/ 	.byte	0x04, 0x36
        /*0a06*/ 	.short	(.L_57 - .L_56)
.L_56:
        /*0a08*/ 	.word	0x00000008
.L_57:


//--------------------- .nv.callgraph             --------------------------
	.section	.nv.callgraph,"",@"SHT_CUDA_CALLGRAPH"
	.align	4
	.sectionentsize	8
	.align		4
        /*0000*/ 	.word	0x00000000
	.align		4
        /*0004*/ 	.word	0xffffffff
	.align		4
        /*0008*/ 	.word	index@(_ZN7cutlass13device_kernelINS_4gemm6kernel13GemmUniversalIN4cute5tupleIJiiiiEEENS1_10collective13CollectiveMmaINS1_35MainloopSm100TmaUmmaWarpSpecializedILi4ELi2ELi4ENS5_IJNS4_1CILi1EEENSA_ILi2EEESB_EEEEENS5_IJNSA_ILi128EEENSA_ILi64EEESG_EEENS_10tfloat32_tENS5_IJlSB_lEEESI_SJ_NS4_8TiledMMAINS4_8MMA_AtomIJNS4_17SM100_MMA_TF32_SSISI_SI_fLi128ELi64ELNS4_4UMMA5MajorE0ELSO_0ELNSN_7ScaleInE0ELSP_0EEEEEENS4_6LayoutINS5_IJSB_SB_SB_EEENS5_IJNSA_ILi0EEESU_SU_EEEEENS5_IJNS4_10UnderscoreESX_SX_EEEEENS4_23SM90_TMA_LOAD_MULTICASTENS4_14ComposedLayoutINS4_7SwizzleILi3ELi4ELi3EEENS4_18smem_ptr_flag_bitsILi32EEENSS_INS5_IJNSA_ILi8EEENSA_ILi32EEEEEENS5_IJS17_SB_EEEEEEEvNS4_8identityENS4_13SM90_TMA_LOADES1B_vS1C_EENS_8epilogue10collective18CollectiveEpilogueINS1F_23Sm100TmaWarpSpecializedILi4ELi2ELi16ELb1ELb0EEEJSH_NS5_IJNSS_ISF_SB_EENSS_INSA_ILi16EEESB_EEEEESI_SJ_SI_SJ_NS1F_6fusion15FusionCallbacksIS1J_NS1O_17LinearCombinationISI_fSI_fLNS_15FloatRoundStyleE2EEESH_S1N_JEEENS4_5SM1004TMEM4LOAD26SM100_TMEM_LOAD_32dp32b16xES1D_NS11_INS12_ILi2ELi4ELi3EEES15_NSS_INS5_IJS16_S1L_EEENS5_IJS1L_SB_EEEEEEENS4_39AutoVectorizingCopyWithAssumedAlignmentILi128EEENS4_14SM90_TMA_STOREES22_S24_S24_EEEvvEEEEvNT_6ParamsE)
	.align		4
        /*000c*/ 	.word	index@(__assertfail)
	.align		4
        /*0010*/ 	.word	0x00000000
	.align		4
        /*0014*/ 	.word	0xfffffffe
	.align		4
        /*0018*/ 	.word	0x00000000
	.align		4
        /*001c*/ 	.word	0xfffffffd
	.align		4
        /*0020*/ 	.word	0x00000000
	.align		4
        /*0024*/ 	.word	0xfffffffc


//--------------------- .nv.constant4             --------------------------
	.section	.nv.constant4,"a",@progbits
	.align	8
	.align		8
.nv.constant4:
        /*0000*/ 	.dword	__assertfail
	.align		8
        /*0008*/ 	.dword	__unnamed_1
	.align		8
        /*0010*/ 	.dword	__unnamed_2
	.align		8
        /*0018*/ 	.dword	_ZN39_INTERNAL_23293808_4_k_cu_10a48951_98934cuda3std3__45__cpo5beginE
	.align		8
        /*0020*/ 	.dword	_ZN39_INTERNAL_23293808_4_k_cu_10a48951_98934cuda3std3__45__cpo3endE
	.align		8
        /*0028*/ 	.dword	_ZN39_INTERNAL_23293808_4_k_cu_10a48951_98934cuda3std3__45__cpo6cbeginE
	.align		8
        /*0030*/ 	.dword	_ZN39_INTERNAL_23293808_4_k_cu_10a48951_98934cuda3std3__45__cpo4cendE
	.align		8
        /*0038*/ 	.dword	_ZN39_INTERNAL_23293808_4_k_cu_10a48951_98934cuda3std3__441_GLOBAL__N__23293808_4_k_cu_10a48951_98936ignoreE
	.align		8
        /*0040*/ 	.dword	_ZN39_INTERNAL_23293808_4_k_cu_10a48951_98934cuda3std3__419piecewise_constructE
	.align		8
        /*0048*/ 	.dword	_ZN39_INTERNAL_23293808_4_k_cu_10a48951_98934cuda3std3__48in_placeE
	.align		8
        /*0050*/ 	.dword	_ZN39_INTERNAL_23293808_4_k_cu_10a48951_98934cuda3std6ranges3__45__cpo4swapE
	.align		8
        /*0058*/ 	.dword	_ZN39_INTERNAL_23293808_4_k_cu_10a48951_98934cuda3std6ranges3__45__cpo9iter_moveE
	.align		8
        /*0060*/ 	.dword	_ZN39_INTERNAL_23293808_4_k_cu_10a48951_98934cute7productE
	.align		8
        /*0068*/ 	.dword	_ZN39_INTERNAL_23293808_4_k_cu_10a48951_98934cute1_E
	.align		8
        /*0070*/ 	.dword	$str$25
	.align		8
        /*0078*/ 	.dword	$str$26
	.align		8
        /*0080*/ 	.dword	$str$27
	.align		8
        /*0088*/ 	.dword	$str$28


//--------------------- .text._ZN7cutlass13device_kernelINS_4gemm6kernel13GemmUniversalIN4cute5tupleIJiiiiEEENS1_10collective13CollectiveMmaINS1_35MainloopSm100TmaUmmaWarpSpecializedILi4ELi2ELi4ENS5_IJNS4_1CILi1EEENSA_ILi2EEESB_EEEEENS5_IJNSA_ILi128EEENSA_ILi64EEESG_EEENS_10tfloat32_tENS5_IJlSB_lEEESI_SJ_NS4_8TiledMMAINS4_8MMA_AtomIJNS4_17SM100_MMA_TF32_SSISI_SI_fLi128ELi64ELNS4_4UMMA5MajorE0ELSO_0ELNSN_7ScaleInE0ELSP_0EEEEEENS4_6LayoutINS5_IJSB_SB_SB_EEENS5_IJNSA_ILi0EEESU_SU_EEEEENS5_IJNS4_10UnderscoreESX_SX_EEEEENS4_23SM90_TMA_LOAD_MULTICASTENS4_14ComposedLayoutINS4_7SwizzleILi3ELi4ELi3EEENS4_18smem_ptr_flag_bitsILi32EEENSS_INS5_IJNSA_ILi8EEENSA_ILi32EEEEEENS5_IJS17_SB_EEEEEEEvNS4_8identityENS4_13SM90_TMA_LOADES1B_vS1C_EENS_8epilogue10collective18CollectiveEpilogueINS1F_23Sm100TmaWarpSpecializedILi4ELi2ELi16ELb1ELb0EEEJSH_NS5_IJNSS_ISF_SB_EENSS_INSA_ILi16EEESB_EEEEESI_SJ_SI_SJ_NS1F_6fusion15FusionCallbacksIS1J_NS1O_17LinearCombinationISI_fSI_fLNS_15FloatRoundStyleE2EEESH_S1N_JEEENS4_5SM1004TMEM4LOAD26SM100_TMEM_LOAD_32dp32b16xES1D_NS11_INS12_ILi2ELi4ELi3EEES15_NSS_INS5_IJS16_S1L_EEENS5_IJS1L_SB_EEEEEEENS4_39AutoVectorizingCopyWithAssumedAlignmentILi128EEENS4_14SM90_TMA_STOREES22_S24_S24_EEEvvEEEEvNT_6ParamsE --------------------------
	.section	.text._ZN7cutlass13device_kernelINS_4gemm6kernel13GemmUniversalIN4cute5tupleIJiiiiEEENS1_10collective13CollectiveMmaINS1_35MainloopSm100TmaUmmaWarpSpecializedILi4ELi2ELi4ENS5_IJNS4_1CILi1EEENSA_ILi2EEESB_EEEEENS5_IJNSA_ILi128EEENSA_ILi64EEESG_EEENS_10tfloat32_tENS5_IJlSB_lEEESI_SJ_NS4_8TiledMMAINS4_8MMA_AtomIJNS4_17SM100_MMA_TF32_SSISI_SI_fLi128ELi64ELNS4_4UMMA5MajorE0ELSO_0ELNSN_7ScaleInE0ELSP_0EEEEEENS4_6LayoutINS5_IJSB_SB_SB_EEENS5_IJNSA_ILi0EEESU_SU_EEEEENS5_IJNS4_10UnderscoreESX_SX_EEEEENS4_23SM90_TMA_LOAD_MULTICASTENS4_14ComposedLayoutINS4_7SwizzleILi3ELi4ELi3EEENS4_18smem_ptr_flag_bitsILi32EEENSS_INS5_IJNSA_ILi8EEENSA_ILi32EEEEEENS5_IJS17_SB_EEEEEEEvNS4_8identityENS4_13SM90_TMA_LOADES1B_vS1C_EENS_8epilogue10collective18CollectiveEpilogueINS1F_23Sm100TmaWarpSpecializedILi4ELi2ELi16ELb1ELb0EEEJSH_NS5_IJNSS_ISF_SB_EENSS_INSA_ILi16EEESB_EEEEESI_SJ_SI_SJ_NS1F_6fusion15FusionCallbacksIS1J_NS1O_17LinearCombinationISI_fSI_fLNS_15FloatRoundStyleE2EEESH_S1N_JEEENS4_5SM1004TMEM4LOAD26SM100_TMEM_LOAD_32dp32b16xES1D_NS11_INS12_ILi2ELi4ELi3EEES15_NSS_INS5_IJS16_S1L_EEENS5_IJS1L_SB_EEEEEEENS4_39AutoVectorizingCopyWithAssumedAlignmentILi128EEENS4_14SM90_TMA_STOREES22_S24_S24_EEEvvEEEEvNT_6ParamsE,"ax",@progbits
	.align	128
.text._ZN7cutlass13device_kernelINS_4gemm6kernel13GemmUniversalIN4cute5tupleIJiiiiEEENS1_10collective13CollectiveMmaINS1_35MainloopSm100TmaUmmaWarpSpecializedILi4ELi2ELi4ENS5_IJNS4_1CILi1EEENSA_ILi2EEESB_EEEEENS5_IJNSA_ILi128EEENSA_ILi64EEESG_EEENS_10tfloat32_tENS5_IJlSB_lEEESI_SJ_NS4_8TiledMMAINS4_8MMA_AtomIJNS4_17SM100_MMA_TF32_SSISI_SI_fLi128ELi64ELNS4_4UMMA5MajorE0ELSO_0ELNSN_7ScaleInE0ELSP_0EEEEEENS4_6LayoutINS5_IJSB_SB_SB_EEENS5_IJNSA_ILi0EEESU_SU_EEEEENS5_IJNS4_10UnderscoreESX_SX_EEEEENS4_23SM90_TMA_LOAD_MULTICASTENS4_14ComposedLayoutINS4_7SwizzleILi3ELi4ELi3EEENS4_18smem_ptr_flag_bitsILi32EEENSS_INS5_IJNSA_ILi8EEENSA_ILi32EEEEEENS5_IJS17_SB_EEEEEEEvNS4_8identityENS4_13SM90_TMA_LOADES1B_vS1C_EENS_8epilogue10collective18CollectiveEpilogueINS1F_23Sm100TmaWarpSpecializedILi4ELi2ELi16ELb1ELb0EEEJSH_NS5_IJNSS_ISF_SB_EENSS_INSA_ILi16EEESB_EEEEESI_SJ_SI_SJ_NS1F_6fusion15FusionCallbacksIS1J_NS1O_17LinearCombinationISI_fSI_fLNS_15FloatRoundStyleE2EEESH_S1N_JEEENS4_5SM1004TMEM4LOAD26SM100_TMEM_LOAD_32dp32b16xES1D_NS11_INS12_ILi2ELi4ELi3EEES15_NSS_INS5_IJS16_S1L_EEENS5_IJS1L_SB_EEEEEEENS4_39AutoVectorizingCopyWithAssumedAlignmentILi128EEENS4_14SM90_TMA_STOREES22_S24_S24_EEEvvEEEEvNT_6ParamsE:
        .type           _ZN7cutlass13device_kernelINS_4gemm6kernel13GemmUniversalIN4cute5tupleIJiiiiEEENS1_10collective13CollectiveMmaINS1_35MainloopSm100TmaUmmaWarpSpecializedILi4ELi2ELi4ENS5_IJNS4_1CILi1EEENSA_ILi2EEESB_EEEEENS5_IJNSA_ILi128EEENSA_ILi64EEESG_EEENS_10tfloat32_tENS5_IJlSB_lEEESI_SJ_NS4_8TiledMMAINS4_8MMA_AtomIJNS4_17SM100_MMA_TF32_SSISI_SI_fLi128ELi64ELNS4_4UMMA5MajorE0ELSO_0ELNSN_7ScaleInE0ELSP_0EEEEEENS4_6LayoutINS5_IJSB_SB_SB_EEENS5_IJNSA_ILi0EEESU_SU_EEEEENS5_IJNS4_10UnderscoreESX_SX_EEEEENS4_23SM90_TMA_LOAD_MULTICASTENS4_14ComposedLayoutINS4_7SwizzleILi3ELi4ELi3EEENS4_18smem_ptr_flag_bitsILi32EEENSS_INS5_IJNSA_ILi8EEENSA_ILi32EEEEEENS5_IJS17_SB_EEEEEEEvNS4_8identityENS4_13SM90_TMA_LOADES1B_vS1C_EENS_8epilogue10collective18CollectiveEpilogueINS1F_23Sm100TmaWarpSpecializedILi4ELi2ELi16ELb1ELb0EEEJSH_NS5_IJNSS_ISF_SB_EENSS_INSA_ILi16EEESB_EEEEESI_SJ_SI_SJ_NS1F_6fusion15FusionCallbacksIS1J_NS1O_17LinearCombinationISI_fSI_fLNS_15FloatRoundStyleE2EEESH_S1N_JEEENS4_5SM1004TMEM4LOAD26SM100_TMEM_LOAD_32dp32b16xES1D_NS11_INS12_ILi2ELi4ELi3EEES15_NSS_INS5_IJS16_S1L_EEENS5_IJS1L_SB_EEEEEEENS4_39AutoVectorizingCopyWithAssumedAlignmentILi128EEENS4_14SM90_TMA_STOREES22_S24_S24_EEEvvEEEEvNT_6ParamsE,@function
        .size           _ZN7cutlass13device_kernelINS_4gemm6kernel13GemmUniversalIN4cute5tupleIJiiiiEEENS1_10collective13CollectiveMmaINS1_35MainloopSm100TmaUmmaWarpSpecializedILi4ELi2ELi4ENS5_IJNS4_1CILi1EEENSA_ILi2EEESB_EEEEENS5_IJNSA_ILi128EEENSA_ILi64EEESG_EEENS_10tfloat32_tENS5_IJlSB_lEEESI_SJ_NS4_8TiledMMAINS4_8MMA_AtomIJNS4_17SM100_MMA_TF32_SSISI_SI_fLi128ELi64ELNS4_4UMMA5MajorE0ELSO_0ELNSN_7ScaleInE0ELSP_0EEEEEENS4_6LayoutINS5_IJSB_SB_SB_EEENS5_IJNSA_ILi0EEESU_SU_EEEEENS5_IJNS4_10UnderscoreESX_SX_EEEEENS4_23SM90_TMA_LOAD_MULTICASTENS4_14ComposedLayoutINS4_7SwizzleILi3ELi4ELi3EEENS4_18smem_ptr_flag_bitsILi32EEENSS_INS5_IJNSA_ILi8EEENSA_ILi32EEEEEENS5_IJS17_SB_EEEEEEEvNS4_8identityENS4_13SM90_TMA_LOADES1B_vS1C_EENS_8epilogue10collective18CollectiveEpilogueINS1F_23Sm100TmaWarpSpecializedILi4ELi2ELi16ELb1ELb0EEEJSH_NS5_IJNSS_ISF_SB_EENSS_INSA_ILi16EEESB_EEEEESI_SJ_SI_SJ_NS1F_6fusion15FusionCallbacksIS1J_NS1O_17LinearCombinationISI_fSI_fLNS_15FloatRoundStyleE2EEESH_S1N_JEEENS4_5SM1004TMEM4LOAD26SM100_TMEM_LOAD_32dp32b16xES1D_NS11_INS12_ILi2ELi4ELi3EEES15_NSS_INS5_IJS16_S1L_EEENS5_IJS1L_SB_EEEEEEENS4_39AutoVectorizingCopyWithAssumedAlignmentILi128EEENS4_14SM90_TMA_STOREES22_S24_S24_EEEvvEEEEvNT_6ParamsE,(.L_x_183 - _ZN7cutlass13device_kernelINS_4gemm6kernel13GemmUniversalIN4cute5tupleIJiiiiEEENS1_10collective13CollectiveMmaINS1_35MainloopSm100TmaUmmaWarpSpecializedILi4ELi2ELi4ENS5_IJNS4_1CILi1EEENSA_ILi2EEESB_EEEEENS5_IJNSA_ILi128EEENSA_ILi64EEESG_EEENS_10tfloat32_tENS5_IJlSB_lEEESI_SJ_NS4_8TiledMMAINS4_8MMA_AtomIJNS4_17SM100_MMA_TF32_SSISI_SI_fLi128ELi64ELNS4_4UMMA5MajorE0ELSO_0ELNSN_7ScaleInE0ELSP_0EEEEEENS4_6LayoutINS5_IJSB_SB_SB_EEENS5_IJNSA_ILi0EEESU_SU_EEEEENS5_IJNS4_10UnderscoreESX_SX_EEEEENS4_23SM90_TMA_LOAD_MULTICASTENS4_14ComposedLayoutINS4_7SwizzleILi3ELi4ELi3EEENS4_18smem_ptr_flag_bitsILi32EEENSS_INS5_IJNSA_ILi8EEENSA_ILi32EEEEEENS5_IJS17_SB_EEEEEEEvNS4_8identityENS4_13SM90_TMA_LOADES1B_vS1C_EENS_8epilogue10collective18CollectiveEpilogueINS1F_23Sm100TmaWarpSpecializedILi4ELi2ELi16ELb1ELb0EEEJSH_NS5_IJNSS_ISF_SB_EENSS_INSA_ILi16EEESB_EEEEESI_SJ_SI_SJ_NS1F_6fusion15FusionCallbacksIS1J_NS1O_17LinearCombinationISI_fSI_fLNS_15FloatRoundStyleE2EEESH_S1N_JEEENS4_5SM1004TMEM4LOAD26SM100_TMEM_LOAD_32dp32b16xES1D_NS11_INS12_ILi2ELi4ELi3EEES15_NSS_INS5_IJS16_S1L_EEENS5_IJS1L_SB_EEEEEEENS4_39AutoVectorizingCopyWithAssumedAlignmentILi128EEENS4_14SM90_TMA_STOREES22_S24_S24_EEEvvEEEEvNT_6ParamsE)
        .other          _ZN7cutlass13device_kernelINS_4gemm6kernel13GemmUniversalIN4cute5tupleIJiiiiEEENS1_10collective13CollectiveMmaINS1_35MainloopSm100TmaUmmaWarpSpecializedILi4ELi2ELi4ENS5_IJNS4_1CILi1EEENSA_ILi2EEESB_EEEEENS5_IJNSA_ILi128EEENSA_ILi64EEESG_EEENS_10tfloat32_tENS5_IJlSB_lEEESI_SJ_NS4_8TiledMMAINS4_8MMA_AtomIJNS4_17SM100_MMA_TF32_SSISI_SI_fLi128ELi64ELNS4_4UMMA5MajorE0ELSO_0ELNSN_7ScaleInE0ELSP_0EEEEEENS4_6LayoutINS5_IJSB_SB_SB_EEENS5_IJNSA_ILi0EEESU_SU_EEEEENS5_IJNS4_10UnderscoreESX_SX_EEEEENS4_23SM90_TMA_LOAD_MULTICASTENS4_14ComposedLayoutINS4_7SwizzleILi3ELi4ELi3EEENS4_18smem_ptr_flag_bitsILi32EEENSS_INS5_IJNSA_ILi8EEENSA_ILi32EEEEEENS5_IJS17_SB_EEEEEEEvNS4_8identityENS4_13SM90_TMA_LOADES1B_vS1C_EENS_8epilogue10collective18CollectiveEpilogueINS1F_23Sm100TmaWarpSpecializedILi4ELi2ELi16ELb1ELb0EEEJSH_NS5_IJNSS_ISF_SB_EENSS_INSA_ILi16EEESB_EEEEESI_SJ_SI_SJ_NS1F_6fusion15FusionCallbacksIS1J_NS1O_17LinearCombinationISI_fSI_fLNS_15FloatRoundStyleE2EEESH_S1N_JEEENS4_5SM1004TMEM4LOAD26SM100_TMEM_LOAD_32dp32b16xES1D_NS11_INS12_ILi2ELi4ELi3EEES15_NSS_INS5_IJS16_S1L_EEENS5_IJS1L_SB_EEEEEEENS4_39AutoVectorizingCopyWithAssumedAlignmentILi128EEENS4_14SM90_TMA_STOREES22_S24_S24_EEEvvEEEEvNT_6ParamsE,@"STO_CUDA_ENTRY STV_DEFAULT"
_ZN7cutlass13device_kernelINS_4gemm6kernel13GemmUniversalIN4cute5tupleIJiiiiEEENS1_10collective13CollectiveMmaINS1_35MainloopSm100TmaUmmaWarpSpecializedILi4ELi2ELi4ENS5_IJNS4_1CILi1EEENSA_ILi2EEESB_EEEEENS5_IJNSA_ILi128EEENSA_ILi64EEESG_EEENS_10tfloat32_tENS5_IJlSB_lEEESI_SJ_NS4_8TiledMMAINS4_8MMA_AtomIJNS4_17SM100_MMA_TF32_SSISI_SI_fLi128ELi64ELNS4_4UMMA5MajorE0ELSO_0ELNSN_7ScaleInE0ELSP_0EEEEEENS4_6LayoutINS5_IJSB_SB_SB_EEENS5_IJNSA_ILi0EEESU_SU_EEEEENS5_IJNS4_10UnderscoreESX_SX_EEEEENS4_23SM90_TMA_LOAD_MULTICASTENS4_14ComposedLayoutINS4_7SwizzleILi3ELi4ELi3EEENS4_18smem_ptr_flag_bitsILi32EEENSS_INS5_IJNSA_ILi8EEENSA_ILi32EEEEEENS5_IJS17_SB_EEEEEEEvNS4_8identityENS4_13SM90_TMA_LOADES1B_vS1C_EENS_8epilogue10collective18CollectiveEpilogueINS1F_23Sm100TmaWarpSpecializedILi4ELi2ELi16ELb1ELb0EEEJSH_NS5_IJNSS_ISF_SB_EENSS_INSA_ILi16EEESB_EEEEESI_SJ_SI_SJ_NS1F_6fusion15FusionCallbacksIS1J_NS1O_17LinearCombinationISI_fSI_fLNS_15FloatRoundStyleE2EEESH_S1N_JEEENS4_5SM1004TMEM4LOAD26SM100_TMEM_LOAD_32dp32b16xES1D_NS11_INS12_ILi2ELi4ELi3EEES15_NSS_INS5_IJS16_S1L_EEENS5_IJS1L_SB_EEEEEEENS4_39AutoVectorizingCopyWithAssumedAlignmentILi128EEENS4_14SM90_TMA_STOREES22_S24_S24_EEEvvEEEEvNT_6ParamsE:
[----:B------:R-:W1:Y:S01]  /*0000*/  LDC R1, c[0x0][0x37c] ;  /* 0x0000df00ff017b82 */ /* 0x000e620000000800 */
[----:B------:R-:W2:Y:S01]  /*0010*/  S2R R70, SR_TID.X ;  /* 0x0000000000467919 */ /* 0x000ea20000002100 */
[----:B------:R-:W3:Y:S01]  /*0020*/  LDCU.64 UR8, c[0x0][0x890] ;  /* 0x00011200ff0877ac */ /* 0x000ee20008000a00 */
[----:B------:R-:W-:Y:S02]  /*0030*/  PRMT R56, RZ, 0x7610, R56 ;  /* 0x00007610ff387816 */ /* 0x000fe40000000038 */
[----:B------:R-:W-:Y:S01]  /*0040*/  ELECT P3, URZ, PT ;  /* 0x0000000000ff782f */ /* 0x000fe20003860000 */
[----:B---3--:R-:W-:-:S04]  /*0050*/  UISETP.NE.U32.AND UP0, UPT, UR8, URZ, UPT ;  /* 0x000000ff0800728c */ /* 0x008fc8000bf05070 */
[----:B------:R-:W-:Y:S01]  /*0060*/  UISETP.NE.AND.EX UP0, UPT, UR9, URZ, UPT, UP0 ;  /* 0x000000ff0900728c */ /* 0x000fe2000bf05300 */
[----:B--2---:R-:W-:-:S05]  /*0070*/  SHF.R.U32.HI R57, RZ, 0x5, R70 ;  /* 0x00000005ff397819 */ /* 0x004fca0000011646 */
[----:B------:R-:W2:Y:S02]  /*0080*/  SHFL.IDX PT, R0, R57, RZ, 0x1f ;  /* 0x00001fff39007589 */ /* 0x000ea400000e0000 */
[----:B--2---:R-:W-:Y:S01]  /*0090*/  R2UR UR17, R0 ;  /* 0x00000000001172ca */ /* 0x004fe200000e0000 */
[----:B-1----:R-:W-:-:S14]  /*00a0*/  BRA.U UP0, `(.L_x_0) ;  /* 0x0000000100307547 */ /* 0x002fdc000b800000 */
[----:B------:R-:W1:Y:S02]  /*00b0*/  LDCU.64 UR4, c[0x0][0x888] ;  /* 0x00011100ff0477ac */ /* 0x000e640008000a00 */
[----:B-1----:R-:W-:-:S04]  /*00c0*/  UISETP.NE.U32.AND UP0, UPT, UR4, URZ, UPT ;  /* 0x000000ff0400728c */ /* 0x002fc8000bf05070 */
[----:B------:R-:W-:-:S09]  /*00d0*/  UISETP.NE.AND.EX UP0, UPT, UR5, URZ, UPT, UP0 ;  /* 0x000000ff0500728c */ /* 0x000fd2000bf05300 */
[----:B------:R-:W-:Y:S05]  /*00e0*/  BRA.U !UP0, `(.L_x_1) ;  /* 0x0000000108147547 */ /* 0x000fea000b800000 */
[----:B------:R-:W1:Y:S01]  /*00f0*/  LDC.64 R2, c[0x0][0x888] ;  /* 0x00022200ff027b82 */ /* 0x000e620000000a00 */
[----:B------:R-:W1:Y:S02]  /*0100*/  LDCU.64 UR4, c[0x0][0x358] ;  /* 0x00006b00ff0477ac */ /* 0x000e640008000a00 */
[----:B-1----:R1:W5:Y:S01]  /*0110*/  LDG.E R27, desc[UR4][R2.64] ;  /* 0x00000004021b7981 */ /* 0x002362000c1e1900 */
[----:B------:R-:W-:Y:S01]  /*0120*/  HFMA2 R56, -RZ, RZ, 0, 5.9604644775390625e-08 ;  /* 0x00000001ff387431 */ /* 0x000fe200000001ff */
[----:B------:R-:W-:Y:S05]  /*0130*/  BRA `(.L_x_0) ;  /* 0x00000000000c7947 */ /* 0x000fea0003800000 */
.L_x_1:
[----:B------:R-:W1:Y:S01]  /*0140*/  LDCU UR4, c[0x0][0x880] ;  /* 0x00011000ff0477ac */ /* 0x000e620008000800 */
[----:B------:R-:W-:Y:S01]  /*0150*/  HFMA2 R56, -RZ, RZ, 0, 5.9604644775390625e-08 ;  /* 0x00000001ff387431 */ /* 0x000fe200000001ff */
[----:B-1----:R-:W-:-:S07]  /*0160*/  MOV R27, UR4 ;  /* 0x00000004001b7c02 */ /* 0x002fce0008000f00 */
.L_x_0:
[----:B------:R-:W2:Y:S02]  /*0170*/  LDCU.64 UR4, c[0x0][0x8b0] ;  /* 0x00011600ff0477ac */ /* 0x000ea40008000a00 */
[----:B--2---:R-:W-:-:S04]  /*0180*/  UISETP.NE.U32.AND UP0, UPT, UR4, URZ, UPT ;  /* 0x000000ff0400728c */ /* 0x004fc8000bf05070 */
[----:B------:R-:W-:-:S09]  /*0190*/  UISETP.NE.AND.EX UP0, UPT, UR5, URZ, UPT, UP0 ;  /* 0x000000ff0500728c */ /* 0x000fd2000bf05300 */
[----:B------:R-:W-:Y:S05]  /*01a0*/  BRA.U UP0, `(.L_x_2) ;  /* 0x0000000100287547 */ /* 0x000fea000b800000 */
[----:B------:R-:W2:Y:S02]  /*01b0*/  LDCU.64 UR4, c[0x0][0x8a8] ;  /* 0x00011500ff0477ac */ /* 0x000ea40008000a00 */
[----:B--2---:R-:W-:-:S04]  /*01c0*/  UISETP.NE.U32.AND UP0, UPT, UR4, URZ, UPT ;  /* 0x000000ff0400728c */ /* 0x004fc8000bf05070 */
[----:B------:R-:W-:-:S09]  /*01d0*/  UISETP.NE.AND.EX UP0, UPT, UR5, URZ, UPT, UP0 ;  /* 0x000000ff0500728c */ /* 0x000fd2000bf05300 */
[----:B------:R-:W-:Y:S05]  /*01e0*/  BRA.U !UP0, `(.L_x_3) ;  /* 0x0000000108107547 */ /* 0x000fea000b800000 */
[----:B------:R-:W2:Y:S01]  /*01f0*/  LDC.64 R24, c[0x0][0x8a8] ;  /* 0x00022a00ff187b82 */ /* 0x000ea20000000a00 */
[----:B------:R-:W2:Y:S02]  /*0200*/  LDCU.64 UR4, c[0x0][0x358] ;  /* 0x00006b00ff0477ac */ /* 0x000ea40008000a00 */
[----:B--2---:R2:W5:Y:S01]  /*0210*/  LDG.E R24, desc[UR4][R24.64] ;  /* 0x0000000418187981 */ /* 0x004562000c1e1900 */
[----:B------:R-:W-:Y:S05]  /*0220*/  BRA `(.L_x_2) ;  /* 0x0000000000087947 */ /* 0x000fea0003800000 */
.L_x_3:
[----:B------:R-:W2:Y:S02]  /*0230*/  LDCU UR4, c[0x0][0x8a0] ;  /* 0x00011400ff0477ac */ /* 0x000ea40008000800 */
[----:B--2---:R-:W-:Y:S02]  /*0240*/  MOV R24, UR4 ;  /* 0x0000000400187c02 */ /* 0x004fe40008000f00 */
.L_x_2:
[----:B------:R-:W-:Y:S01]  /*0250*/  IMAD.U32 R0, RZ, RZ, UR17 ;  /* 0x00000011ff007e24 */ /* 0x000fe2000f8e00ff */
[----:B------:R-:W-:Y:S04]  /*0260*/  BSSY.RECONVERGENT B0, `(.L_x_4) ;  /* 0x000000c000007945 */ /* 0x000fe80003800200 */
[C---:B------:R-:W-:Y:S02]  /*0270*/  ISETP.NE.OR P1, PT, R0.reuse, 0x1, !P3 ;  /* 0x000000010000780c */ /* 0x040fe40005f25670 */
[----:B------:R-:W-:-:S11]  /*0280*/  ISETP.NE.OR P0, PT, R0, 0x3, !P3 ;  /* 0x000000030000780c */ /* 0x000fd60005f05670 */
[----:B------:R-:W-:Y:S05]  /*0290*/  @P1 BRA `(.L_x_5) ;  /* 0x0000000000201947 */ /* 0x000fea0003800000 */
[----:B------:R-:W3:Y:S02]  /*02a0*/  LDCU.64 UR4, c[0x0][0x348] ;  /* 0x00006900ff0477ac */ /* 0x000ee40008000a00 */
[----:B---3--:R-:W-:Y:S02]  /*02b0*/  UIADD3 UR6, UP1, UPT, UR4, 0x80, URZ ;  /* 0x0000008004067890 */ /* 0x008fe4000ff3e0ff */
[----:B------:R-:W-:Y:S02]  /*02c0*/  UIADD3 UR4, UP0, UPT, UR4, 0x180, URZ ;  /* 0x0000018004047890 */ /* 0x000fe4000ff1e0ff */
[----:B------:R-:W-:Y:S02]  /*02d0*/  UIADD3.X UR7, UPT, UPT, URZ, UR5, URZ, UP1, !UPT ;  /* 0x00000005ff077290 */ /* 0x000fe40008ffe4ff */
[----:B------:R-:W-:-:S07]  /*02e0*/  UIADD3.X UR5, UPT, UPT, URZ, UR5, URZ, UP0, !UPT ;  /* 0x00000005ff057290 */ /* 0x000fce00087fe4ff */
[----:B------:R3:W-:Y:S02]  /*02f0*/  UTMACCTL.PF [UR6] ;  /* 0x00000000060079b9 */ /* 0x0007e40008040000 */
[----:B------:R3:W-:Y:S02]  /*0300*/  UTMACCTL.PF [UR4] ;  /* 0x00000000040079b9 */ /* 0x0007e40008040000 */
[----:B---3--:R-:W-:Y:S01]  /*0310*/  NOP ;  /* 0x0000000000007918 */ /* 0x008fe20000000000 */
.L_x_5:
[----:B------:R-:W-:Y:S05]  /*0320*/  BSYNC.RECONVERGENT B0 ;  /* 0x0000000000007941 */ /* 0x000fea0003800200 */
.L_x_4:
[----:B------:R-:W-:Y:S04]  /*0330*/  BSSY.RECONVERGENT B0, `(.L_x_6) ;  /* 0x000000a000007945 */ /* 0x000fe80003800200 */
        /* <DEDUP_REMOVED lines=9> */
.L_x_7:
[----:B------:R-:W-:Y:S05]  /*03d0*/  BSYNC.RECONVERGENT B0 ;  /* 0x0000000000007941 */ /* 0x000fea0003800200 */
.L_x_6:
[----:B------:R-:W3:Y:S01]  /*03e0*/  LDCU.64 UR4, c[0x0][0x888] ;  /* 0x00011100ff0477ac */ /* 0x000ee20008000a00 */
[----:B------:R-:W-:Y:S02]  /*03f0*/  UISETP.EQ.U32.AND UP1, UPT, UR8, URZ, UPT ;  /* 0x000000ff0800728c */ /* 0x000fe4000bf22070 */
[----:B------:R-:W-:Y:S02]  /*0400*/  UPLOP3.LUT UP3, UPT, UPT, UPT, UPT, 0x80, 0x8 ;  /* 0x000000000008789c */ /* 0x000fe40003f6f070 */
[----:B---3--:R-:W-:-:S04]  /*0410*/  UISETP.NE.U32.AND UP0, UPT, UR4, URZ, UPT ;  /* 0x000000ff0400728c */ /* 0x008fc8000bf05070 */
[----:B------:R-:W-:-:S04]  /*0420*/  UISETP.NE.AND.EX UP0, UPT, UR5, URZ, UPT, UP0 ;  /* 0x000000ff0500728c */ /* 0x000fc8000bf05300 */
[----:B------:R-:W-:-:S04]  /*0430*/  UISETP.EQ.OR.EX UP2, UPT, UR9, URZ, !UP0, UP1 ;  /* 0x000000ff0900728c */ /* 0x000fc8000c742710 */
[----:B------:R-:W-:-:S06]  /*0440*/  UP2UR UR4, UPR, URZ, 0x4 ;  /* 0x00000004ff047883 */ /* 0x000fcc0008000000 */
[----:B------:R-:W-:Y:S01]  /*0450*/  MOV R59, UR4 ;  /* 0x00000004003b7c02 */ /* 0x000fe20008000f00 */
[----:B------:R-:W-:Y:S06]  /*0460*/  BRA.U !UP2, `(.L_x_8) ;  /* 0x000000010a207547 */ /* 0x000fec000b800000 */
[----:B------:R-:W-:Y:S01]  /*0470*/  UISETP.NE.U32.AND UP1, UPT, UR8, URZ, UPT ;  /* 0x000000ff0800728c */ /* 0x000fe2000bf25070 */
[----:B-----5:R-:W-:Y:S01]  /*0480*/  FSETP.NEU.AND P0, PT, R27, RZ, PT ;  /* 0x000000ff1b00720b */ /* 0x020fe20003f0d000 */
[----:B------:R-:W-:Y:S02]  /*0490*/  USEL UR4, URZ, 0xffffffff, UP0 ;  /* 0xffffffffff047887 */ /* 0x000fe40008000000 */
[----:B------:R-:W-:-:S10]  /*04a0*/  UISETP.NE.AND.EX UP1, UPT, UR9, URZ, UPT, UP1 ;  /* 0x000000ff0900728c */ /* 0x000fd4000bf25310 */
[----:B------:R-:W-:Y:S01]  /*04b0*/  VOTEU.ANY UP0, P0 ;  /* 0x0000000000ff7886 */ /* 0x000fe20000000100 */
[----:B------:R-:W-:-:S04]  /*04c0*/  @!UP1 USEL UR4, URZ, 0xffffffff, UP0 ;  /* 0xffffffffff049887 */ /* 0x000fc80008000000 */
[----:B------:R-:W-:-:S04]  /*04d0*/  ULOP3.LUT UR4, UR4, 0x1, URZ, 0xc0, !UPT ;  /* 0x0000000104047892 */ /* 0x000fc8000f8ec0ff */
[----:B------:R-:W-:-:S11]  /*04e0*/  UISETP.NE.U32.AND UP3, UPT, UR4, 0x1, UPT ;  /* 0x000000010400788c */ /* 0x000fd6000bf65070 */
.L_x_8:
[----:B-1----:R-:W1:Y:S01]  /*04f0*/  SHFL.IDX PT, R2, R57, RZ, 0x1f ;  /* 0x00001fff39027589 */ /* 0x002e6200000e0000 */
[----:B------:R-:W-:-:S04]  /*0500*/  UISETP.NE.AND UP0, UPT, UR17, 0x2, UPT ;  /* 0x000000021100788c */ /* 0x000fc8000bf05270 */
[----:B------:R-:W-:Y:S01]  /*0510*/  USEL UR40, URZ, 0x1, UP0 ;  /* 0x00000001ff287887 */ /* 0x000fe20008000000 */
[----:B-1----:R-:W-:-:S13]  /*0520*/  ISETP.NE.AND P0, PT, R2, RZ, PT ;  /* 0x000000ff0200720c */ /* 0x002fda0003f05270 */
[----:B------:R-:W-:Y:S05]  /*0530*/  @P0 BRA `(.L_x_9) ;  /* 0x0000000000580947 */ /* 0x000fea0003800000 */
[----:B------:R-:W1:Y:S01]  /*0540*/  S2UR UR4, SR_CgaCtaId ;  /* 0x00000000000479c3 */ /* 0x000e620000008800 */
[----:B------:R-:W-:Y:S01]  /*0550*/  UMOV UR5, 0x400 ;  /* 0x0000040000057882 */ /* 0x000fe20000000000 */
[----:B------:R-:W-:Y:S01]  /*0560*/  UMOV UR8, 0x1 ;  /* 0x0000000100087882 */ /* 0x000fe20000000000 */
[----:B------:R-:W-:Y:S01]  /*0570*/  UMOV UR6, 0x2 ;  /* 0x0000000200067882 */ /* 0x000fe20000000000 */
[----:B------:R-:W-:-:S04]  /*0580*/  UIADD3 UR8, UPT, UPT, -UR8, 0x100000, URZ ;  /* 0x0010000008087890 */ /* 0x000fc8000fffe1ff */
[----:B------:R-:W-:Y:S02]  /*0590*/  USHF.L.U32 UR9, UR8, 0xb, URZ ;  /* 0x0000000b08097899 */ /* 0x000fe400080006ff */
[----:B------:R-:W-:Y:S02]  /*05a0*/  USHF.L.U32 UR8, UR8, 0x1, URZ ;  /* 0x0000000108087899 */ /* 0x000fe400080006ff */
[----:B------:R-:W-:-:S04]  /*05b0*/  UIADD3 UR6, UPT, UPT, -UR6, 0x100000, URZ ;  /* 0x0010000006067890 */ /* 0x000fc8000fffe1ff */
[----:B------:R-:W-:Y:S02]  /*05c0*/  USHF.L.U32 UR7, UR6, 0xb, URZ ;  /* 0x0000000b06077899 */ /* 0x000fe400080006ff */
[----:B------:R-:W-:Y:S01]  /*05d0*/  USHF.L.U32 UR6, UR6, 0x1, URZ ;  /* 0x0000000106067899 */ /* 0x000fe200080006ff */
[----:B------:R-:W-:Y:S01]  /*05e0*/  ELECT P0, URZ, PT ;  /* 0x0000000000ff782f */ /* 0x000fe20003800000 */
[----:B-1----:R-:W-:Y:S01]  /*05f0*/  ULEA UR4, UR4, UR5, 0x18 ;  /* 0x0000000504047291 */ /* 0x002fe2000f8ec0ff */
[----:B------:R-:W1:Y:S11]  /*0600*/  FENCE.VIEW.ASYNC.S ;  /* 0x00000000000073c6 */ /* 0x000e760000000000 */
[----:B-1----:R1:W3:Y:S01]  /*0610*/  SYNCS.EXCH.64 URZ, [UR4], UR8 ;  /* 0x0000000804ff75b2 */ /* 0x0022e20008000100 */
[----:B------:R1:W4:Y:S01]  /*0620*/  SYNCS.EXCH.64 URZ, [UR4+0x20], UR6 ;  /* 0x0000200604ff75b2 */ /* 0x0003220008000100 */
[----:B------:R1:W1:Y:S01]  /*0630*/  SYNCS.EXCH.64 URZ, [UR4+0x8], UR8 ;  /* 0x0000080804ff75b2 */ /* 0x0002620008000100 */
[----:B------:R1:W1:Y:S01]  /*0640*/  SYNCS.EXCH.64 URZ, [UR4+0x28], UR6 ;  /* 0x0000280604ff75b2 */ /* 0x0002620008000100 */
[----:B------:R1:W1:Y:S01]  /*0650*/  SYNCS.EXCH.64 URZ, [UR4+0x10], UR8 ;  /* 0x0000100804ff75b2 */ /* 0x0002620008000100 */
[----:B------:R1:W1:Y:S01]  /*0660*/  SYNCS.EXCH.64 URZ, [UR4+0x30], UR6 ;  /* 0x0000300604ff75b2 */ /* 0x0002620008000100 */
[----:B------:R1:W1:Y:S01]  /*0670*/  SYNCS.EXCH.64 URZ, [UR4+0x18], UR8 ;  /* 0x0000180804ff75b2 */ /* 0x0002620008000100 */
[----:B------:R1:W1:Y:S01]  /*0680*/  SYNCS.EXCH.64 URZ, [UR4+0x38], UR6 ;  /* 0x0000380604ff75b2 */ /* 0x0002620008000100 */
[----:B------:R-:W-:Y:S01]  /*0690*/  NOP ;  /* 0x0000000000007918 */ /* 0x000fe20000000000 */
.L_x_9:
[----:B------:R-:W2:Y:S01]  /*06a0*/  SHFL.IDX PT, R2, R57, RZ, 0x1f ;  /* 0x00001fff39027589 */ /* 0x000ea200000e0000 */
[----:B------:R-:W-:Y:S01]  /*06b0*/  NOP ;  /* 0x0000000000007918 */ /* 0x000fe20000000000 */
[----:B--2---:R-:W-:-:S13]  /*06c0*/  ISETP.NE.AND P0, PT, R2, 0x1, PT ;  /* 0x000000010200780c */ /* 0x004fda0003f05270 */
[----:B------:R-:W-:Y:S05]  /*06d0*/  @P0 BRA `(.L_x_10) ;  /* 0x0000000000580947 */ /* 0x000fea0003800000 */
[----:B-1----:R-:W1:Y:S01]  /*06e0*/  S2UR UR4, SR_CgaCtaId ;  /* 0x00000000000479c3 */ /* 0x002e620000008800 */
        /* <DEDUP_REMOVED lines=12> */
[----:B-1----:R2:W1:Y:S01]  /*07b0*/  SYNCS.EXCH.64 URZ, [UR4+0x40], UR8 ;  /* 0x0000400804ff75b2 */ /* 0x0024620008000100 */
[----:B------:R2:W1:Y:S01]  /*07c0*/  SYNCS.EXCH.64 URZ, [UR4+0x60], UR6 ;  /* 0x0000600604ff75b2 */ /* 0x0004620008000100 */
[----:B------:R2:W1:Y:S01]  /*07d0*/  SYNCS.EXCH.64 URZ, [UR4+0x48], UR8 ;  /* 0x0000480804ff75b2 */ /* 0x0004620008000100 */
[----:B------:R2:W1:Y:S01]  /*07e0*/  SYNCS.EXCH.64 URZ, [UR4+0x68], UR6 ;  /* 0x0000680604ff75b2 */ /* 0x0004620008000100 */
[----:B------:R2:W1:Y:S01]  /*07f0*/  SYNCS.EXCH.64 URZ, [UR4+0x50], UR8 ;  /* 0x0000500804ff75b2 */ /* 0x0004620008000100 */
[----:B------:R2:W1:Y:S01]  /*0800*/  SYNCS.EXCH.64 URZ, [UR4+0x70], UR6 ;  /* 0x0000700604ff75b2 */ /* 0x0004620008000100 */
[----:B------:R2:W1:Y:S01]  /*0810*/  SYNCS.EXCH.64 URZ, [UR4+0x58], UR8 ;  /* 0x0000580804ff75b2 */ /* 0x0004620008000100 */
[----:B------:R2:W1:Y:S02]  /*0820*/  SYNCS.EXCH.64 URZ, [UR4+0x78], UR6 ;  /* 0x0000780604ff75b2 */ /* 0x0004640008000100 */
[----:B--2---:R-:W-:Y:S01]  /*0830*/  NOP ;  /* 0x0000000000007918 */ /* 0x004fe20000000000 */
.L_x_10:
[----:B------:R-:W2:Y:S01]  /*0840*/  SHFL.IDX PT, R2, R57, RZ, 0x1f ;  /* 0x00001fff39027589 */ /* 0x000ea200000e0000 */
[----:B------:R-:W-:Y:S01]  /*0850*/  NOP ;  /* 0x0000000000007918 */ /* 0x000fe20000000000 */
[----:B--2---:R-:W-:-:S13]  /*0860*/  ISETP.NE.AND P0, PT, R2, 0x3, PT ;  /* 0x000000030200780c */ /* 0x004fda0003f05270 */
[----:B------:R-:W-:Y:S05]  /*0870*/  @P0 BRA `(.L_x_11) ;  /* 0x0000000000300947 */ /* 0x000fea0003800000 */
[----:B-1----:R-:W1:Y:S01]  /*0880*/  S2UR UR6, SR_CgaCtaId ;  /* 0x00000000000679c3 */ /* 0x002e620000008800 */
[----:B------:R-:W-:Y:S01]  /*0890*/  UMOV UR4, 0x400 ;  /* 0x0000040000047882 */ /* 0x000fe20000000000 */
[----:B------:R-:W-:Y:S01]  /*08a0*/  UMOV UR5, 0x20 ;  /* 0x0000002000057882 */ /* 0x000fe20000000000 */
[----:B------:R-:W-:Y:S01]  /*08b0*/  ELECT P0, URZ, PT ;  /* 0x0000000000ff782f */ /* 0x000fe20003800000 */
[----:B-1----:R-:W-:Y:S02]  /*08c0*/  ULEA UR6, UR6, UR4, 0x18 ;  /* 0x0000000406067291 */ /* 0x002fe4000f8ec0ff */
[----:B------:R-:W-:-:S04]  /*08d0*/  UIADD3 UR4, UPT, UPT, -UR5, 0x100000, URZ ;  /* 0x0010000005047890 */ /* 0x000fc8000fffe1ff */
[----:B------:R-:W-:Y:S02]  /*08e0*/  USHF.L.U32 UR5, UR4, 0xb, URZ ;  /* 0x0000000b04057899 */ /* 0x000fe400080006ff */
[----:B------:R-:W-:Y:S01]  /*08f0*/  USHF.L.U32 UR4, UR4, 0x1, URZ ;  /* 0x0000000104047899 */ /* 0x000fe200080006ff */
[----:B------:R-:W1:Y:S11]  /*0900*/  FENCE.VIEW.ASYNC.S ;  /* 0x00000000000073c6 */ /* 0x000e760000000000 */
[----:B-1----:R2:W1:Y:S01]  /*0910*/  SYNCS.EXCH.64 URZ, [UR6+0x80], UR4 ;  /* 0x0000800406ff75b2 */ /* 0x0024620008000100 */
[----:B------:R2:W1:Y:S02]  /*0920*/  SYNCS.EXCH.64 URZ, [UR6+0x88], UR4 ;  /* 0x0000880406ff75b2 */ /* 0x0004640008000100 */
[----:B--2---:R-:W-:Y:S01]  /*0930*/  NOP ;  /* 0x0000000000007918 */ /* 0x004fe20000000000 */
.L_x_11:
[----:B------:R-:W2:Y:S01]  /*0940*/  SHFL.IDX PT, R2, R57, RZ, 0x1f ;  /* 0x00001fff39027589 */ /* 0x000ea200000e0000 */
[----:B------:R-:W-:Y:S01]  /*0950*/  NOP ;  /* 0x0000000000007918 */ /* 0x000fe20000000000 */
[----:B--2---:R-:W-:-:S13]  /*0960*/  ISETP.NE.AND P0, PT, R2, 0x4, PT ;  /* 0x000000040200780c */ /* 0x004fda0003f05270 */
[----:B------:R-:W-:Y:S05]  /*0970*/  @P0 BRA `(.L_x_12) ;  /* 0x00000000004c0947 */ /* 0x000fea0003800000 */
[----:B-1----:R-:W1:Y:S01]  /*0980*/  S2UR UR6, SR_CgaCtaId ;  /* 0x00000000000679c3 */ /* 0x002e620000008800 */
[----:B------:R-:W-:Y:S01]  /*0990*/  UMOV UR4, 0x1e0 ;  /* 0x000001e000047882 */ /* 0x000fe20000000000 */
[----:B------:R-:W-:Y:S01]  /*09a0*/  UMOV UR5, 0x400 ;  /* 0x0000040000057882 */ /* 0x000fe20000000000 */
[----:B------:R-:W-:Y:S01]  /*09b0*/  USEL UR4, UR4, 0x1a0, UP3 ;  /* 0x000001a004047887 */ /* 0x000fe20009800000 */
[----:B------:R-:W-:Y:S01]  /*09c0*/  UMOV UR8, 0x1 ;  /* 0x0000000100087882 */ /* 0x000fe20000000000 */
[----:B------:R-:W-:Y:S01]  /*09d0*/  ELECT P0, URZ, PT ;  /* 0x0000000000ff782f */ /* 0x000fe20003800000 */
[----:B------:R-:W-:-:S04]  /*09e0*/  UIADD3 UR8, UPT, UPT, -UR8, 0x100000, URZ ;  /* 0x0010000008087890 */ /* 0x000fc8000fffe1ff */
[----:B------:R-:W-:Y:S02]  /*09f0*/  USHF.L.U32 UR9, UR8, 0xb, URZ ;  /* 0x0000000b08097899 */ /* 0x000fe400080006ff */
[----:B------:R-:W-:Y:S02]  /*0a00*/  USHF.L.U32 UR8, UR8, 0x1, URZ ;  /* 0x0000000108087899 */ /* 0x000fe400080006ff */
[----:B-1----:R-:W-:Y:S02]  /*0a10*/  ULEA UR6, UR6, UR5, 0x18 ;  /* 0x0000000506067291 */ /* 0x002fe4000f8ec0ff */
[----:B------:R-:W-:-:S04]  /*0a20*/  UIADD3 UR4, UPT, UPT, -UR4, 0x100000, URZ ;  /* 0x0010000004047890 */ /* 0x000fc8000fffe1ff */
[----:B------:R-:W-:Y:S02]  /*0a30*/  USHF.L.U32 UR5, UR4, 0xb, URZ ;  /* 0x0000000b04057899 */ /* 0x000fe400080006ff */
[----:B------:R-:W-:Y:S01]  /*0a40*/  USHF.L.U32 UR4, UR4, 0x1, URZ ;  /* 0x0000000104047899 */ /* 0x000fe200080006ff */
[----:B------:R-:W1:Y:S03]  /*0a50*/  FENCE.VIEW.ASYNC.S ;  /* 0x00000000000073c6 */ /* 0x000e660000000000 */
[----:B-1----:R2:W1:Y:S08]  /*0a60*/  SYNCS.EXCH.64 URZ, [UR6+0x90], UR8 ;  /* 0x0000900806ff75b2 */ /* 0x0024700008000100 */
[----:B------:R2:W1:Y:S01]  /*0a70*/  SYNCS.EXCH.64 URZ, [UR6+0xa0], UR4 ;  /* 0x0000a00406ff75b2 */ /* 0x0004620008000100 */
[----:B------:R2:W1:Y:S01]  /*0a80*/  SYNCS.EXCH.64 URZ, [UR6+0x98], UR8 ;  /* 0x0000980806ff75b2 */ /* 0x0004620008000100 */
[----:B------:R2:W1:Y:S02]  /*0a90*/  SYNCS.EXCH.64 URZ, [UR6+0xa8], UR4 ;  /* 0x0000a80406ff75b2 */ /* 0x0004640008000100 */
[----:B--2---:R-:W-:Y:S01]  /*0aa0*/  NOP ;  /* 0x0000000000007918 */ /* 0x004fe20000000000 */
.L_x_12:
        /* <DEDUP_REMOVED lines=26> */
.L_x_13:
[----:B------:R-:W2:Y:S01]  /*0c50*/  SHFL.IDX PT, R2, R57, RZ, 0x1f ;  /* 0x00001fff39027589 */ /* 0x000ea200000e0000 */
[----:B------:R-:W1:Y:S01]  /*0c60*/  S2UR UR47, SR_CgaCtaId ;  /* 0x00000000002f79c3 */ /* 0x000e620000008800 */
[----:B------:R-:W-:Y:S01]  /*0c70*/  NOP ;  /* 0x0000000000007918 */ /* 0x000fe20000000000 */
[----:B--2---:R-:W-:-:S13]  /*0c80*/  ISETP.NE.AND P0, PT, R2, 0x3, PT ;  /* 0x000000030200780c */ /* 0x004fda0003f05270 */
[----:B-1----:R-:W-:Y:S05]  /*0c90*/  @P0 BRA `(.L_x_14) ;  /* 0x0000000000340947 */ /* 0x002fea0003800000 */
[----:B------:R-:W-:Y:S01]  /*0ca0*/  UMOV UR4, 0x400 ;  /* 0x0000040000047882 */ /* 0x000fe20000000000 */
[----:B------:R-:W-:Y:S01]  /*0cb0*/  UMOV UR6, 0x20 ;  /* 0x0000002000067882 */ /* 0x000fe20000000000 */
[----:B------:R-:W-:Y:S02]  /*0cc0*/  ULEA UR4, UR47, UR4, 0x18 ;  /* 0x000000042f047291 */ /* 0x000fe4000f8ec0ff */
[----:B------:R-:W-:-:S04]  /*0cd0*/  UIADD3 UR6, UPT, UPT, -UR6, 0x100000, URZ ;  /* 0x0010000006067890 */ /* 0x000fc8000fffe1ff */
[----:B------:R-:W-:Y:S02]  /*0ce0*/  USHF.L.U32 UR7, UR6, 0xb, URZ ;  /* 0x0000000b06077899 */ /* 0x000fe400080006ff */
[----:B------:R-:W-:Y:S01]  /*0cf0*/  USHF.L.U32 UR6, UR6, 0x1, URZ ;  /* 0x0000000106067899 */ /* 0x000fe200080006ff */
[----:B------:R-:W-:Y:S01]  /*0d00*/  ELECT P0, URZ, PT ;  /* 0x0000000000ff782f */ /* 0x000fe20003800000 */
[----:B------:R-:W1:Y:S10]  /*0d10*/  FENCE.VIEW.ASYNC.S ;  /* 0x00000000000073c6 */ /* 0x000e740000000000 */
[----:B-1----:R1:W2:Y:S01]  /*0d20*/  SYNCS.EXCH.64 URZ, [UR4+0xf0], UR6 ;  /* 0x0000f00604ff75b2 */ /* 0x0022a20008000100 */
[----:B------:R1:W1:Y:S01]  /*0d30*/  SYNCS.EXCH.64 URZ, [UR4+0x100], UR6 ;  /* 0x0001000604ff75b2 */ /* 0x0002620008000100 */
[----:B------:R1:W1:Y:S01]  /*0d40*/  SYNCS.EXCH.64 URZ, [UR4+0xf8], UR6 ;  /* 0x0000f80604ff75b2 */ /* 0x0002620008000100 */
[----:B------:R1:W1:Y:S01]  /*0d50*/  SYNCS.EXCH.64 URZ, [UR4+0x108], UR6 ;  /* 0x0001080604ff75b2 */ /* 0x0002620008000100 */
[----:B------:R-:W-:Y:S01]  /*0d60*/  NOP ;  /* 0x0000000000007918 */ /* 0x000fe20000000000 */
.L_x_14:
[----:B-1----:R-:W1:Y:S01]  /*0d70*/  LDCU UR4, c[0x0][0x36c] ;  /* 0x00006d80ff0477ac */ /* 0x002e620008000800 */
[----:B------:R-:W-:Y:S01]  /*0d80*/  ISETP.NE.OR P3, PT, R0, 0x2, !P3 ;  /* 0x000000020000780c */ /* 0x000fe20005f65670 */
[----:B------:R-:W-:Y:S01]  /*0d90*/  NOP ;  /* 0x0000000000007918 */ /* 0x000fe20000000000 */
[----:B------:R-:W-:Y:S01]  /*0da0*/  LOP3.LUT R0, R70, 0x1f, RZ, 0xc0, !PT ;  /* 0x0000001f46007812 */ /* 0x000fe200078ec0ff */
[----:B------:R-:W-:Y:S02]  /*0db0*/  UISETP.NE.AND UP4, UPT, UR17, URZ, UPT ;  /* 0x000000ff1100728c */ /* 0x000fe4000bf85270 */
[----:B-1----:R-:W-:-:S09]  /*0dc0*/  UISETP.EQ.U32.AND UP5, UPT, UR4, 0x1, UPT ;  /* 0x000000010400788c */ /* 0x002fd2000bfa2070 */
[----:B------:R-:W-:Y:S05]  /*0dd0*/  BRA.U !UP5, `(.L_x_15) ;  /* 0x000000010d087547 */ /* 0x000fea000b800000 */
[----:B--234-:R-:W-:Y:S01]  /*0de0*/  UCGABAR_ARV ;  /* 0x00000000000079c7 */ /* 0x01cfe20008000000 */
[----:B------:R-:W-:Y:S05]  /*0df0*/  BRA `(.L_x_16) ;  /* 0x0000000000047947 */ /* 0x000fea0003800000 */
.L_x_15:
[----:B--234-:R-:W-:Y:S01]  /*0e00*/  NOP ;  /* 0x0000000000007918 */ /* 0x01cfe20000000000 */
.L_x_16:
[----:B------:R-:W1:Y:S01]  /*0e10*/  S2UR UR7, SR_CTAID.X ;  /* 0x00000000000779c3 */ /* 0x000e620000002500 */
[----:B------:R-:W-:-:S05]  /*0e20*/  CS2R.32 R58, SR_CgaSize ;  /* 0x00000000003a7805 */ /* 0x000fca0000008a00 */
[----:B------:R-:W-:-:S05]  /*0e30*/  IMAD R58, R58, -0xa0, RZ ;  /* 0xffffff603a3a7824 */ /* 0x000fca00078e02ff */
[----:B------:R-:W-:-:S14]  /*0e40*/  R2UR UR5, R58 ;  /* 0x000000003a0572ca */ /* 0x000fdc00000e0000 */
[----:B------:R-:W2:Y:S01]  /*0e50*/  LDCU UR5, c[0x0][UR5+0x2b0] ;  /* 0x00005600050577ac */ /* 0x000ea20008000800 */
[----:B------:R-:W-:-:S05]  /*0e60*/  CS2R.32 R58, SR_CgaSize ;  /* 0x00000000003a7805 */ /* 0x000fca0000008a00 */
[----:B------:R-:W-:-:S05]  /*0e70*/  IMAD R58, R58, -0xa0, RZ ;  /* 0xffffff603a3a7824 */ /* 0x000fca00078e02ff */
[----:B------:R-:W-:-:S14]  /*0e80*/  R2UR UR4, R58 ;  /* 0x000000003a0472ca */ /* 0x000fdc00000e0000 */
[----:B------:R-:W3:Y:S01]  /*0e90*/  LDCU UR4, c[0x0][UR4+0x2b4] ;  /* 0x00005680040477ac */ /* 0x000ee20008000800 */
[----:B------:R-:W4:Y:S01]  /*0ea0*/  S2UR UR8, SR_CTAID.Y ;  /* 0x00000000000879c3 */ /* 0x000f220000002600 */
[----:B------:R-:W-:-:S05]  /*0eb0*/  CS2R.32 R58, SR_CgaSize ;  /* 0x00000000003a7805 */ /* 0x000fca0000008a00 */
[----:B------:R-:W-:-:S05]  /*0ec0*/  IMAD R58, R58, -0xa0, RZ ;  /* 0xffffff603a3a7824 */ /* 0x000fca00078e02ff */
[----:B------:R-:W-:-:S14]  /*0ed0*/  R2UR UR9, R58 ;  /* 0x000000003a0972ca */ /* 0x000fdc00000e0000 */
[----:B------:R-:W3:Y:S01]  /*0ee0*/  LDCU UR9, c[0x0][UR9+0x2a0] ;  /* 0x00005400090977ac */ /* 0x000ee20008000800 */
[----:B------:R-:W3:Y:S01]  /*0ef0*/  LDCU UR21, c[0x0][0xb24] ;  /* 0x00016480ff1577ac */ /* 0x000ee20008000800 */
[----:B------:R-:W1:Y:S01]  /*0f00*/  S2UR UR36, SR_CTAID.Z ;  /* 0x00000000002479c3 */ /* 0x000e620000002700 */
[----:B------:R-:W-:-:S05]  /*0f10*/  CS2R.32 R58, SR_CgaSize ;  /* 0x00000000003a7805 */ /* 0x000fca0000008a00 */
[----:B------:R-:W-:-:S05]  /*0f20*/  IMAD R58, R58, -0xa0, RZ ;  /* 0xffffff603a3a7824 */ /* 0x000fca00078e02ff */
[----:B------:R-:W-:-:S14]  /*0f30*/  R2UR UR63, R58 ;  /* 0x000000003a3f72ca */ /* 0x000fdc00000e0000 */
[----:B------:R-:W3:Y:S01]  /*0f40*/  LDCU UR63, c[0x0][UR63+0x2a4] ;  /* 0x000054803f3f77ac */ /* 0x000ee20008000800 */
[----:B------:R-:W3:Y:S01]  /*0f50*/  LDCU UR42, c[0x0][0xb24] ;  /* 0x00016480ff2a77ac */ /* 0x000ee20008000800 */
[----:B-1----:R-:W-:Y:S01]  /*0f60*/  I2FP.F32.U32 R3, UR7 ;  /* 0x0000000700037c45 */ /* 0x002fe20008201000 */
[----:B------:R-:W1:Y:S04]  /*0f70*/  LDCU UR28, c[0x0][0xb30] ;  /* 0x00016600ff1c77ac */ /* 0x000e680008000800 */
[----:B--2---:R-:W-:Y:S01]  /*0f80*/  FMUL R3, R3, UR5 ;  /* 0x0000000503037c20 */ /* 0x004fe20008400000 */
[----:B------:R-:W-:Y:S01]  /*0f90*/  USHF.L.U32 UR26, UR47, 0xb, URZ ;  /* 0x0000000b2f1a7899 */ /* 0x000fe200080006ff */
[----:B----4-:R-:W-:Y:S01]  /*0fa0*/  I2FP.F32.U32 R2, UR8 ;  /* 0x0000000800027c45 */ /* 0x010fe20008201000 */
[----:B---3--:R-:W-:-:S03]  /*0fb0*/  UISETP.GE.AND UP2, UPT, UR21, 0x1, UPT ;  /* 0x000000011500788c */ /* 0x008fc6000bf46270 */
[----:B------:R-:W2:Y:S01]  /*0fc0*/  F2I.U32.TRUNC.NTZ R3, R3 ;  /* 0x0000000300037305 */ /* 0x000ea2000020f000 */
[----:B------:R-:W-:Y:S01]  /*0fd0*/  UMOV UR16, UR7 ;  /* 0x0000000700107c82 */ /* 0x000fe20008000000 */
[----:B------:R-:W-:Y:S01]  /*0fe0*/  FMUL R2, R2, UR4 ;  /* 0x0000000402027c20 */ /* 0x000fe20008400000 */
[----:B------:R-:W-:-:S05]  /*0ff0*/  UMOV UR20, UR8 ;  /* 0x0000000800147c82 */ /* 0x000fca0008000000 */
[----:B------:R-:W3:Y:S01]  /*1000*/  F2I.U32.TRUNC.NTZ R2, R2 ;  /* 0x0000000200027305 */ /* 0x000ee2000020f000 */
[----:B--2---:R-:W-:Y:S02]  /*1010*/  R2UR UR4, R3 ;  /* 0x00000000030472ca */ /* 0x004fe400000e0000 */
[----:B---3--:R-:W-:Y:S02]  /*1020*/  R2UR UR6, R2 ;  /* 0x00000000020672ca */ /* 0x008fe400000e0000 */
[----:B------:R-:W-:-:S09]  /*1030*/  PRMT R2, RZ, 0x7610, R2 ;  /* 0x00007610ff027816 */ /* 0x000fd20000000002 */
[----:B------:R-:W-:-:S04]  /*1040*/  UIADD3 UR5, UPT, UPT, -UR4, URZ, URZ ;  /* 0x000000ff04057290 */ /* 0x000fc8000fffe1ff */
[----:B------:R-:W-:Y:S02]  /*1050*/  UIMAD UR5, UR9, UR5, UR7 ;  /* 0x00000005090572a4 */ /* 0x000fe4000f8e0207 */
[----:B------:R-:W-:-:S04]  /*1060*/  UIADD3 UR4, UPT, UPT, -UR6, URZ, URZ ;  /* 0x000000ff06047290 */ /* 0x000fc8000fffe1ff */
[----:B------:R-:W-:Y:S01]  /*1070*/  IMAD.U32 R58, RZ, RZ, UR5 ;  /* 0x00000005ff3a7e24 */ /* 0x000fe2000f8e00ff */
[----:B------:R-:W-:Y:S01]  /*1080*/  UIMAD UR63, UR63, UR4, UR8 ;  /* 0x000000043f3f72a4 */ /* 0x000fe2000f8e0208 */
[----:B-1----:R-:W-:Y:S11]  /*1090*/  BRA.U UP4, `(.L_x_17) ;  /* 0x0000000104287547 */ /* 0x002ff6000b800000 */
[----:B------:R-:W-:Y:S01]  /*10a0*/  R2UR UR4, R58 ;  /* 0x000000003a0472ca */ /* 0x000fe200000e0000 */
[----:B------:R-:W-:Y:S02]  /*10b0*/  UISETP.NE.AND UP0, UPT, UR63, URZ, UPT ;  /* 0x000000ff3f00728c */ /* 0x000fe4000bf05270 */
[----:B------:R-:W-:-:S10]  /*10c0*/  UISETP.NE.AND UP1, UPT, UR63, 0x1, UPT ;  /* 0x000000013f00788c */ /* 0x000fd4000bf25270 */
[----:B------:R-:W-:-:S04]  /*10d0*/  UISETP.EQ.OR UP0, UPT, UR4, URZ, !UP0 ;  /* 0x000000ff0400728c */ /* 0x000fc8000c702670 */
[----:B------:R-:W-:Y:S02]  /*10e0*/  USEL UR5, URZ, 0x1, !UP0 ;  /* 0x00000001ff057887 */ /* 0x000fe4000c000000 */
[----:B------:R-:W-:Y:S02]  /*10f0*/  UISETP.NE.AND UP0, UPT, UR4, URZ, UPT ;  /* 0x000000ff0400728c */ /* 0x000fe4000bf05270 */
[----:B------:R-:W-:-:S04]  /*1100*/  USEL UR4, URZ, 0x2, UP1 ;  /* 0x00000002ff047887 */ /* 0x000fc80008800000 */
[----:B------:R-:W-:-:S04]  /*1110*/  USEL UR4, UR4, 0x2, UP0 ;  /* 0x0000000204047887 */ /* 0x000fc80008000000 */
[----:B------:R-:W-:-:S06]  /*1120*/  UIADD3 UR4, UPT, UPT, UR5, UR4, URZ ;  /* 0x0000000405047290 */ /* 0x000fcc000fffe0ff */
[----:B------:R-:W-:Y:S02]  /*1130*/  MOV R2, UR4 ;  /* 0x0000000400027c02 */ /* 0x000fe40008000f00 */
.L_x_17:
[----:B------:R-:W-:Y:S05]  /*1140*/  BRA.U !UP2, `(.L_x_18) ;  /* 0x000000010ad47547 */ /* 0x000fea000b800000 */
[----:B------:R-:W1:Y:S01]  /*1150*/  LDCU.128 UR12, c[0x0][0xb10] ;  /* 0x00016200ff0c77ac */ /* 0x000e620008000c00 */
[----:B------:R-:W2:Y:S01]  /*1160*/  LDCU UR6, c[0x0][0x370] ;  /* 0x00006e00ff0677ac */ /* 0x000ea20008000800 */
[----:B------:R-:W3:Y:S01]  /*1170*/  LDCU UR5, c[0x0][0x374] ;  /* 0x00006e80ff0577ac */ /* 0x000ee20008000800 */
[----:B------:R-:W4:Y:S01]  /*1180*/  LDCU UR27, c[0x0][0xb0c] ;  /* 0x00016180ff1b77ac */ /* 0x000f220008000800 */
[----:B------:R-:W4:Y:S01]  /*1190*/  LDCU UR4, c[0x0][0xb20] ;  /* 0x00016400ff0477ac */ /* 0x000f220008000800 */
[----:B------:R-:W4:Y:S01]  /*11a0*/  LDCU.64 UR8, c[0x0][0xb28] ;  /* 0x00016500ff0877ac */ /* 0x000f220008000a00 */
[----:B-1----:R-:W-:Y:S02]  /*11b0*/  UISETP.NE.AND UP0, UPT, UR14, 0x1, UPT ;  /* 0x000000010e00788c */ /* 0x002fe4000bf05270 */
[----:B---3--:R-:W-:Y:S02]  /*11c0*/  UIMAD.WIDE.U32 UR10, UR5, UR15, URZ ;  /* 0x0000000f050a72a5 */ /* 0x008fe4000f8e00ff */
[----:B--2---:R-:W-:-:S02]  /*11d0*/  UIMAD.WIDE.U32 UR22, UR6, UR12, URZ ;  /* 0x0000000c061672a5 */ /* 0x004fc4000f8e00ff */
[----:B----4-:R-:W-:Y:S02]  /*11e0*/  UISETP.NE.AND UP1, UPT, UR27, 0x1, UPT ;  /* 0x000000011b00788c */ /* 0x010fe4000bf25270 */
[----:B------:R-:W-:Y:S01]  /*11f0*/  UISETP.NE.AND UP2, UPT, UR21, 0x1, UPT ;  /* 0x000000011500788c */ /* 0x000fe2000bf45270 */
[----:B------:R-:W-:Y:S02]  /*1200*/  UMOV UR10, UR11 ;  /* 0x0000000b000a7c82 */ /* 0x000fe40008000000 */
[----:B------:R-:W-:Y:S01]  /*1210*/  UMOV UR22, UR23 ;  /* 0x0000001700167c82 */ /* 0x000fe20008000000 */
[----:B------:R-:W-:Y:S02]  /*1220*/  @UP0 USHF.R.U32.HI UR5, URZ, UR4, UR10 ;  /* 0x00000004ff050299 */ /* 0x000fe4000801160a */
[----:B------:R-:W-:Y:S02]  /*1230*/  UIMAD.WIDE.U32 UR24, UR20, UR15, URZ ;  /* 0x0000000f141872a5 */ /* 0x000fe4000f8e00ff */
[----:B------:R-:W-:-:S02]  /*1240*/  UIMAD.WIDE.U32 UR10, UR5, UR8, URZ ;  /* 0x00000008050a72a5 */ /* 0x000fc4000f8e00ff */
[----:B------:R-:W-:Y:S02]  /*1250*/  @UP1 USHF.R.U32.HI UR6, URZ, UR13, UR22 ;  /* 0x0000000dff061299 */ /* 0x000fe40008011616 */
[----:B------:R-:W-:Y:S02]  /*1260*/  UIMAD.WIDE.U32 UR18, UR16, UR12, URZ ;  /* 0x0000000c101272a5 */ /* 0x000fe4000f8e00ff */
[----:B------:R-:W-:Y:S01]  /*1270*/  UIMAD.WIDE.U32 UR22, UR6, UR8, URZ ;  /* 0x00000008061672a5 */ /* 0x000fe2000f8e00ff */
[----:B------:R-:W-:Y:S01]  /*1280*/  UMOV UR24, UR25 ;  /* 0x0000001900187c82 */ /* 0x000fe20008000000 */
[----:B------:R-:W-:Y:S01]  /*1290*/  UMOV UR10, UR11 ;  /* 0x0000000b000a7c82 */ /* 0x000fe20008000000 */
[----:B------:R-:W-:Y:S02]  /*12a0*/  USHF.R.U32.HI UR24, URZ, UR4, UR24 ;  /* 0x00000004ff187299 */ /* 0x000fe40008011618 */
[----:B------:R-:W-:Y:S02]  /*12b0*/  @UP2 USHF.R.U32.HI UR5, URZ, UR9, UR10 ;  /* 0x00000009ff052299 */ /* 0x000fe4000801160a */
[----:B------:R-:W-:Y:S01]  /*12c0*/  UMOV UR7, UR23 ;  /* 0x0000001700077c82 */ /* 0x000fe20008000000 */
[----:B------:R-:W-:Y:S01]  /*12d0*/  UMOV UR18, UR19 ;  /* 0x0000001300127c82 */ /* 0x000fe20008000000 */
[----:B------:R-:W-:-:S02]  /*12e0*/  @UP2 USHF.R.U32.HI UR6, URZ, UR9, UR7 ;  /* 0x00000009ff062299 */ /* 0x000fc40008011607 */
[----:B------:R-:W-:Y:S02]  /*12f0*/  USHF.R.U32.HI UR13, URZ, UR13, UR18 ;  /* 0x0000000dff0d7299 */ /* 0x000fe40008011612 */
[----:B------:R-:W-:Y:S02]  /*1300*/  USEL UR4, UR20, UR24, !UP0 ;  /* 0x0000001814047287 */ /* 0x000fe4000c000000 */
[----:B------:R-:W-:Y:S02]  /*1310*/  UIMAD UR7, UR5, UR21, URZ ;  /* 0x00000015050772a4 */ /* 0x000fe4000f8e02ff */
[----:B------:R-:W-:Y:S02]  /*1320*/  USEL UR5, UR16, UR13, !UP1 ;  /* 0x0000000d10057287 */ /* 0x000fe4000c800000 */
[----:B------:R-:W-:Y:S02]  /*1330*/  UIMAD UR12, UR6, UR21, URZ ;  /* 0x00000015060c72a4 */ /* 0x000fe4000f8e02ff */
[----:B------:R-:W-:-:S02]  /*1340*/  UISETP.GE.AND UP0, UPT, UR4, UR7, UPT ;  /* 0x000000070400728c */ /* 0x000fc4000bf06270 */
[----:B------:R-:W-:Y:S02]  /*1350*/  UIMAD.WIDE.U32 UR10, UR4, UR8, URZ ;  /* 0x00000008040a72a5 */ /* 0x000fe4000f8e00ff */
[----:B------:R-:W-:Y:S02]  /*1360*/  UISETP.GE.OR UP0, UPT, UR5, UR12, UP0 ;  /* 0x0000000c0500728c */ /* 0x000fe40008706670 */
[----:B------:R-:W-:Y:S02]  /*1370*/  UIMAD.WIDE.U32 UR12, UR5, UR8, URZ ;  /* 0x00000008050c72a5 */ /* 0x000fe4000f8e00ff */
[----:B------:R-:W-:Y:S01]  /*1380*/  UIADD3 UR10, UPT, UPT, -UR4, URZ, URZ ;  /* 0x000000ff040a7290 */ /* 0x000fe2000fffe1ff */
[----:B------:R-:W-:Y:S01]  /*1390*/  UMOV UR8, UR11 ;  /* 0x0000000b00087c82 */ /* 0x000fe20008000000 */
[----:B------:R-:W-:Y:S02]  /*13a0*/  UIADD3 UR11, UPT, UPT, -UR5, URZ, URZ ;  /* 0x000000ff050b7290 */ /* 0x000fe4000fffe1ff */
[----:B------:R-:W-:-:S03]  /*13b0*/  USHF.R.U32.HI UR8, URZ, UR9, UR8 ;  /* 0x00000009ff087299 */ /* 0x000fc60008011608 */
[----:B------:R-:W-:Y:S01]  /*13c0*/  @!UP0 UMOV UR7, UR13 ;  /* 0x0000000d00078c82 */ /* 0x000fe20008000000 */
[----:B------:R-:W-:Y:S02]  /*13d0*/  UIMAD UR20, UR14, UR10, UR20 ;  /* 0x0000000a0e1472a4 */ /* 0x000fe4000f8e0214 */
[----:B------:R-:W-:Y:S02]  /*13e0*/  USEL UR8, UR4, UR8, !UP2 ;  /* 0x0000000804087287 */ /* 0x000fe4000d000000 */
[----:B------:R-:W-:Y:S02]  /*13f0*/  @!UP0 USHF.R.U32.HI UR7, URZ, UR9, UR7 ;  /* 0x00000009ff078299 */ /* 0x000fe40008011607 */
[----:B------:R-:W-:Y:S02]  /*1400*/  UIADD3 UR9, UPT, UPT, -UR8, URZ, URZ ;  /* 0x000000ff08097290 */ /* 0x000fe4000fffe1ff */
[----:B------:R-:W-:Y:S02]  /*1410*/  @!UP0 USEL UR7, UR5, UR7, !UP2 ;  /* 0x0000000705078287 */ /* 0x000fe4000d000000 */
[----:B------:R-:W-:-:S02]  /*1420*/  UIMAD UR9, UR21, UR9, UR4 ;  /* 0x00000009150972a4 */ /* 0x000fc4000f8e0204 */
[----:B------:R-:W-:Y:S02]  /*1430*/  @!UP0 UIADD3 UR8, UPT, UPT, UR8, -UR7, URZ ;  /* 0x8000000708088290 */ /* 0x000fe4000fffe0ff */
[----:B------:R-:W-:Y:S02]  /*1440*/  @!UP0 UIMAD UR6, UR9, UR6, UR7 ;  /* 0x00000006090682a4 */ /* 0x000fe4000f8e0207 */
[----:B------:R-:W-:Y:S02]  /*1450*/  @!UP0 UIMAD UR4, UR8, UR21, UR5 ;  /* 0x00000015080482a4 */ /* 0x000fe4000f8e0205 */
[----:B------:R-:W-:Y:S02]  /*1460*/  UIMAD UR16, UR27, UR11, UR16 ;  /* 0x0000000b1b1072a4 */ /* 0x000fe4000f8e0210 */
[----:B------:R-:W-:Y:S01]  /*1470*/  UIMAD UR20, UR4, UR14, UR20 ;  /* 0x0000000e041472a4 */ /* 0x000fe2000f8e0214 */
[----:B------:R-:W-:Y:S02]  /*1480*/  @!UP0 UMOV UR5, UR6 ;  /* 0x0000000600058c82 */ /* 0x000fe40008000000 */
[----:B------:R-:W-:-:S12]  /*1490*/  UIMAD UR16, UR5, UR27, UR16 ;  /* 0x0000001b051072a4 */ /* 0x000fd8000f8e0210 */
.L_x_18:
[----:B------:R-:W-:Y:S02]  /*14a0*/  UISETP.NE.AND UP1, UPT, UR28, 0x1, UPT ;  /* 0x000000011c00788c */ /* 0x000fe4000bf25270 */
[----:B------:R-:W-:Y:S02]  /*14b0*/  UISETP.NE.AND UP0, UPT, UR17, 0x2, UPT ;  /* 0x000000021100788c */ /* 0x000fe4000bf05270 */
[----:B------:R-:W-:-:S05]  /*14c0*/  ULOP3.LUT UR23, UR26, 0x800, URZ, 0xc0, !UPT ;  /* 0x000008001a177892 */ /* 0x000fca000f8ec0ff */
[----:B------:R-:W-:Y:S07]  /*14d0*/  BRA.U UP1, `(.L_x_19) ;  /* 0x0000000101447547 */ /* 0x000fee000b800000 */
[----:B------:R-:W1:Y:S01]  /*14e0*/  LDCU.128 UR8, c[0x0][0xb10] ;  /* 0x00016200ff0877ac */ /* 0x000e620008000c00 */
[----:B------:R-:W2:Y:S01]  /*14f0*/  LDCU UR12, c[0x0][0xb0c] ;  /* 0x00016180ff0c77ac */ /* 0x000ea20008000800 */
[----:B------:R-:W3:Y:S01]  /*1500*/  LDCU UR13, c[0x0][0xb20] ;  /* 0x00016400ff0d77ac */ /* 0x000ee20008000800 */
[----:B-1----:R-:W-:Y:S02]  /*1510*/  UIMAD.WIDE.U32 UR6, UR16, UR8, URZ ;  /* 0x00000008100672a5 */ /* 0x002fe4000f8e00ff */
[----:B------:R-:W-:Y:S02]  /*1520*/  UIMAD.WIDE.U32 UR4, UR20, UR11, URZ ;  /* 0x0000000b140472a5 */ /* 0x000fe4000f8e00ff */
[----:B--2---:R-:W-:Y:S02]  /*1530*/  UISETP.NE.AND UP2, UPT, UR12, 0x1, UPT ;  /* 0x000000010c00788c */ /* 0x004fe4000bf45270 */
[----:B------:R-:W-:Y:S01]  /*1540*/  UISETP.NE.AND UP1, UPT, UR10, 0x1, UPT ;  /* 0x000000010a00788c */ /* 0x000fe2000bf25270 */
[----:B------:R-:W-:-:S02]  /*1550*/  UMOV UR6, UR7 ;  /* 0x0000000700067c82 */ /* 0x000fc40008000000 */
[----:B------:R-:W-:Y:S01]  /*1560*/  UMOV UR4, UR5 ;  /* 0x0000000500047c82 */ /* 0x000fe20008000000 */
[----:B------:R-:W-:Y:S02]  /*1570*/  USHF.R.U32.HI UR6, URZ, UR9, UR6 ;  /* 0x00000009ff067299 */ /* 0x000fe40008011606 */
[----:B---3--:R-:W-:Y:S02]  /*1580*/  USHF.R.U32.HI UR4, URZ, UR13, UR4 ;  /* 0x0000000dff047299 */ /* 0x008fe40008011604 */
[----:B------:R-:W-:Y:S02]  /*1590*/  USEL UR5, UR16, UR6, !UP2 ;  /* 0x0000000610057287 */ /* 0x000fe4000d000000 */
[----:B------:R-:W-:-:S04]  /*15a0*/  USEL UR4, UR20, UR4, !UP1 ;  /* 0x0000000414047287 */ /* 0x000fc8000c800000 */
[----:B------:R-:W-:Y:S02]  /*15b0*/  UIADD3 UR6, UPT, UPT, UR5, -UR4, URZ ;  /* 0x8000000405067290 */ /* 0x000fe4000fffe0ff */
[----:B------:R-:W-:Y:S02]  /*15c0*/  UIADD3 UR4, UPT, UPT, -UR5, UR4, URZ ;  /* 0x0000000405047290 */ /* 0x000fe4000fffe1ff */
[----:B------:R-:W-:Y:S02]  /*15d0*/  UIMAD UR20, UR6, UR10, UR20 ;  /* 0x0000000a061472a4 */ /* 0x000fe4000f8e0214 */
[----:B------:R-:W-:-:S12]  /*15e0*/  UIMAD UR16, UR4, UR12, UR16 ;  /* 0x0000000c041072a4 */ /* 0x000fd8000f8e0210 */
.L_x_19:
[----:B------:R-:W-:Y:S05]  /*15f0*/  BRA.U !UP5, `(.L_x_20) ;  /* 0x000000010d0c7547 */ /* 0x000fea000b800000 */
[----:B------:R-:W-:Y:S01]  /*1600*/  UCGABAR_WAIT ;  /* 0x0000000000007dc7 */ /* 0x000fe20008000000 */
[----:B------:R-:W-:Y:S01]  /*1610*/  CCTL.IVALL ;  /* 0x00000000ff00798f */ /* 0x000fe20002000000 */
[----:B------:R-:W-:Y:S05]  /*1620*/  BRA `(.L_x_21) ;  /* 0x0000000000047947 */ /* 0x000fea0003800000 */
.L_x_20:
[----:B------:R-:W-:Y:S06]  /*1630*/  BAR.SYNC.DEFER_BLOCKING 0x0 ;  /* 0x0000000000007b1d */ /* 0x000fec0000010000 */
.L_x_21:
[----:B------:R-:W-:Y:S05]  /*1640*/  BRA.U UP0, `(.L_x_22) ;  /* 0x0000001500207547 */ /* 0x000fea000b800000 */
[----:B------:R-:W1:Y:S01]  /*1650*/  LDCU UR6, c[0x0][0x38c] ;  /* 0x00007180ff0677ac */ /* 0x000e620008000800 */
[----:B------:R-:W-:Y:S01]  /*1660*/  PLOP3.LUT P1, PT, PT, PT, UP3, 0x80, 0x8 ;  /* 0x000000000008781c */ /* 0x000fe20003f2f038 */
[----:B------:R-:W-:Y:S01]  /*1670*/  IMAD.MOV.U32 R12, RZ, RZ, 0x1 ;  /* 0x00000001ff0c7424 */ /* 0x000fe200078e00ff */
[----:B------:R-:W-:Y:S01]  /*1680*/  ISETP.EQ.OR P2, PT, R0, RZ, P3 ;  /* 0x000000ff0000720c */ /* 0x000fe20001f42670 */
[----:B------:R-:W-:Y:S01]  /*1690*/  UISETP.NE.AND UP1, UPT, UR17, URZ, UPT ;  /* 0x000000ff1100728c */ /* 0x000fe2000bf25270 */
[----:B------:R-:W-:Y:S02]  /*16a0*/  PLOP3.LUT P1, PT, P1, PT, PT, 0x8, 0x80 ;  /* 0x000000000080781c */ /* 0x000fe40000f2e170 */
[----:B------:R-:W-:Y:S01]  /*16b0*/  CS2R R10, SRZ ;  /* 0x00000000000a7805 */ /* 0x000fe2000001ff00 */
[----:B------:R-:W-:Y:S01]  /*16c0*/  IMAD.MOV.U32 R9, RZ, RZ, RZ ;  /* 0x000000ffff097224 */ /* 0x000fe200078e00ff */
[----:B------:R-:W2:Y:S01]  /*16d0*/  LDCU UR43, c[0x0][0x370] ;  /* 0x00006e00ff2b77ac */ /* 0x000ea20008000800 */
[----:B------:R-:W-:Y:S01]  /*16e0*/  IMAD.MOV.U32 R8, RZ, RZ, 0x1 ;  /* 0x00000001ff087424 */ /* 0x000fe200078e00ff */
[----:B------:R-:W3:Y:S01]  /*16f0*/  LDCU.64 UR38, c[0x0][0x348] ;  /* 0x00006900ff2677ac */ /* 0x000ee20008000a00 */
[----:B------:R-:W-:-:S02]  /*1700*/  USHF.R.U32.HI UR48, URZ, 0x5, UR23 ;  /* 0x00000005ff307899 */ /* 0x000fc40008011617 */
[----:B-1----:R-:W-:Y:S02]  /*1710*/  UIADD3 UR5, UPT, UPT, UR6, 0x3f, URZ ;  /* 0x0000003f06057890 */ /* 0x002fe4000fffe0ff */
[----:B------:R-:W-:Y:S02]  /*1720*/  UIADD3 UR49, UPT, UPT, UR6, 0x7e, URZ ;  /* 0x0000007e06317890 */ /* 0x000fe4000fffe0ff */
[----:B------:R-:W-:Y:S01]  /*1730*/  USHF.R.S32.HI UR4, URZ, 0x1f, UR5 ;  /* 0x0000001fff047899 */ /* 0x000fe20008011405 */
[----:B------:R-:W1:Y:S03]  /*1740*/  LDCU UR41, c[0x0][0x374] ;  /* 0x00006e80ff2977ac */ /* 0x000e660008000800 */
[----:B------:R-:W-:Y:S02]  /*1750*/  ULEA.HI UR4, UR4, UR5, URZ, 0x6 ;  /* 0x0000000504047291 */ /* 0x000fe4000f8f30ff */
[----:B------:R-:W-:-:S02]  /*1760*/  USEL UR29, UR40, 0x2, UP1 ;  /* 0x00000002281d7887 */ /* 0x000fc40008800000 */
[----:B------:R-:W-:Y:S02]  /*1770*/  USHF.R.S32.HI UR45, URZ, 0x6, UR4 ;  /* 0x00000006ff2d7899 */ /* 0x000fe40008011404 */
[----:B------:R-:W-:Y:S02]  /*1780*/  UIADD3 UR4, UPT, UPT, UR6, -0x1, URZ ;  /* 0xffffffff06047890 */ /* 0x000fe4000fffe0ff */
[----:B------:R-:W-:Y:S02]  /*1790*/  UISETP.LT.U32.AND UP0, UPT, UR45, 0x4, UPT ;  /* 0x000000042d00788c */ /* 0x000fe4000bf01070 */
[----:B------:R-:W-:Y:S02]  /*17a0*/  UISETP.GE.U32.AND UP2, UPT, UR4, -0x7f, UPT ;  /* 0xffffff810400788c */ /* 0x000fe4000bf46070 */
[----:B------:R-:W-:Y:S01]  /*17b0*/  USEL UR44, UR45, 0x4, UP0 ;  /* 0x000000042d2c7887 */ /* 0x000fe20008000000 */
[----:B------:R-:W-:-:S03]  /*17c0*/  UMOV UR21, URZ ;  /* 0x000000ff00157c82 */ /* 0x000fc60008000000 */
[----:B------:R-:W-:Y:S02]  /*17d0*/  UIADD3 UR22, UPT, UPT, UR44, -0x1, URZ ;  /* 0xffffffff2c167890 */ /* 0x000fe4000fffe0ff */
[----:B------:R-:W-:-:S03]  /*17e0*/  UIADD3 UR46, UPT, UPT, UR45, -UR44, URZ ;  /* 0x8000002c2d2e7290 */ /* 0x000fc6000fffe0ff */
[----:B------:R-:W-:-:S04]  /*17f0*/  @UP2 UIADD3 UR22, UPT, UPT, UR44, URZ, URZ ;  /* 0x000000ff2c162290 */ /* 0x000fc8000fffe0ff */
[----:B-123--:R-:W-:-:S12]  /*1800*/  UIADD3 UR22, UPT, UPT, UR22, 0x1, URZ ;  /* 0x0000000116167890 */ /* 0x00efd8000fffe0ff */
.L_x_42:
[----:B------:R-:W-:Y:S01]  /*1810*/  UISETP.NE.AND UP0, UPT, UR47, URZ, UPT ;  /* 0x000000ff2f00728c */ /* 0x000fe2000bf05270 */
[----:B-1----:R-:W1:Y:S08]  /*1820*/  S2UR UR47, SR_CgaCtaId ;  /* 0x00000000002f79c3 */ /* 0x002e700000008800 */
[----:B------:R-:W-:Y:S05]  /*1830*/  BRA.U UP0, `(.L_x_23) ;  /* 0x0000000100347547 */ /* 0x000fea000b800000 */
[----:B------:R-:W2:Y:S01]  /*1840*/  S2R R0, SR_CgaCtaId ;  /* 0x0000000000007919 */ /* 0x000ea20000008800 */
[----:B------:R-:W-:Y:S02]  /*1850*/  MOV R3, 0x400 ;  /* 0x0000040000037802 */ /* 0x000fe40000000f00 */
[----:B------:R-:W-:Y:S02]  /*1860*/  SHF.L.U32 R2, R8, 0x1f, RZ ;  /* 0x0000001f08027819 */ /* 0x000fe400000006ff */
[----:B--2---:R-:W-:-:S05]  /*1870*/  LEA R0, R0, R3, 0x18 ;  /* 0x0000000300007211 */ /* 0x004fca00078ec0ff */
[----:B------:R-:W-:-:S04]  /*1880*/  IMAD R3, R9, 0x8, R0 ;  /* 0x0000000809037824 */ /* 0x000fc800078e0200 */
[----:B------:R-:W2:Y:S02]  /*1890*/  SYNCS.PHASECHK.TRANS64.TRYWAIT P0, [R3+URZ+0x100], R2 ;  /* 0x00010002030075a7 */ /* 0x000ea400080011ff */
[----:B--2---:R-:W-:Y:S05]  /*18a0*/  @!P0 BRA `(.L_x_24) ;  /* 0x00000070009c8947 */ /* 0x004fea0003800000 */
.L_x_138:
[----:B------:R-:W-:Y:S01]  /*18b0*/  VIADD R9, R9, 0x1 ;  /* 0x0000000109097836 */ /* 0x000fe20000000000 */
[----:B------:R2:W-:Y:S04]  /*18c0*/  SYNCS.ARRIVE.TRANS64.A1T0 RZ, [R3+URZ+0xf0], RZ ;  /* 0x0000f0ff03ff79a7 */ /* 0x0005e800081000ff */
[----:B------:R-:W-:-:S04]  /*18d0*/  ISETP.NE.AND P0, PT, R9, 0x2, PT ;  /* 0x000000020900780c */ /* 0x000fc80003f05270 */
[----:B------:R-:W-:Y:S02]  /*18e0*/  SEL R9, R9, RZ, P0 ;  /* 0x000000ff09097207 */ /* 0x000fe40000000000 */
[----:B--2---:R-:W-:-:S04]  /*18f0*/  SEL R3, RZ, 0x1, P0 ;  /* 0x00000001ff037807 */ /* 0x004fc80000000000 */
[----:B------:R-:W-:-:S07]  /*1900*/  LOP3.LUT R8, R8, R3, RZ, 0x3c, !PT ;  /* 0x0000000308087212 */ /* 0x000fce00078e3cff */
.L_x_23:
[----:B------:R-:W-:Y:S01]  /*1910*/  UMOV UR13, 0x400 ;  /* 0x00000400000d7882 */ /* 0x000fe20000000000 */
[----:B------:R-:W-:Y:S01]  /*1920*/  SHF.L.U32 R0, R12, 0x1f, RZ ;  /* 0x0000001f0c007819 */ /* 0x000fe200000006ff */
[----:B-1----:R-:W-:Y:S02]  /*1930*/  ULEA UR13, UR47, UR13, 0x18 ;  /* 0x0000000d2f0d7291 */ /* 0x002fe4000f8ec0ff */
[----:B------:R-:W-:Y:S02]  /*1940*/  UISETP.GE.U32.AND UP0, UPT, UR49, 0x7f, UPT ;  /* 0x0000007f3100788c */ /* 0x000fe4000bf06070 */
[----:B------:R-:W-:Y:S02]  /*1950*/  ULEA UR4, UR21, UR13, 0x3 ;  /* 0x0000000d15047291 */ /* 0x000fe4000f8e18ff */
[----:B------:R-:W-:Y:S02]  /*1960*/  USHF.L.U32 UR19, UR20, 0x6, URZ ;  /* 0x0000000614137899 */ /* 0x000fe400080006ff */
[----:B------:R-:W-:Y:S01]  /*1970*/  ULEA UR35, UR16, UR48, 0x7 ;  /* 0x0000003010237291 */ /* 0x000fe2000f8e38ff */
[----:B------:R-:W-:-:S04]  /*1980*/  UMOV UR14, URZ ;  /* 0x000000ff000e7c82 */ /* 0x000fc80008000000 */
[----:B------:R1:W2:Y:S01]  /*1990*/  SYNCS.PHASECHK.TRANS64.TRYWAIT P0, [UR4+0x20], R0 ;  /* 0x00002000ff0075a7 */ /* 0x0002a20008001104 */
[----:B------:R-:W-:Y:S06]  /*19a0*/  BRA.U !UP0, `(.L_x_25) ;  /* 0x0000000108f07547 */ /* 0x000fec000b800000 */
[----:B------:R-:W-:Y:S01]  /*19b0*/  UMOV UR15, URZ ;  /* 0x000000ff000f7c82 */ /* 0x000fe20008000000 */
[----:B------:R-:W-:-:S05]  /*19c0*/  UMOV UR4, UR21 ;  /* 0x0000001500047c82 */ /* 0x000fca0008000000 */
.L_x_31:
[----:B------:R-:W-:Y:S01]  /*19d0*/  ULEA UR33, UR4, UR13, 0x3 ;  /* 0x0000000d04217291 */ /* 0x000fe2000f8e18ff */
[----:B--2---:R-:W-:Y:S01]  /*19e0*/  @!P3 MOV R2, 0xc000 ;  /* 0x0000c0000002b802 */ /* 0x004fe20000000f00 */
[----:B--2-4-:R-:W-:Y:S10]  /*19f0*/  @P0 BRA `(.L_x_26) ;  /* 0x00000000000c0947 */ /* 0x014ff40003800000 */
[----:B------:R-:W-:-:S04]  /*1a00*/  SHF.L.U32 R3, R12, 0x1f, RZ ;  /* 0x0000001f0c037819 */ /* 0x000fc800000006ff */
[----:B------:R-:W2:Y:S02]  /*1a10*/  SYNCS.PHASECHK.TRANS64.TRYWAIT P0, [UR33+0x20], R3 ;  /* 0x00002003ff0075a7 */ /* 0x000ea40008001121 */
[----:B--2---:R-:W-:Y:S05]  /*1a20*/  @!P0 BRA `(.L_x_27) ;  /* 0x0000007000508947 */ /* 0x004fea0003800000 */
.L_x_26:
[----:B------:R2:W-:Y:S01]  /*1a30*/  @!P3 SYNCS.ARRIVE.TRANS64 RZ, [UR33], R2 ;  /* 0x00000002ffffb9a7 */ /* 0x0005e20008000021 */
[----:B------:R-:W-:-:S04]  /*1a40*/  ULOP3.LUT UR5, UR29, 0x2, URZ, 0xfc, !UPT ;  /* 0x000000021d057892 */ /* 0x000fc8000f8efcff */
[----:B------:R-:W-:-:S09]  /*1a50*/  UISETP.NE.AND UP0, UPT, UR5, 0x2, UPT ;  /* 0x000000020500788c */ /* 0x000fd2000bf05270 */
[----:B------:R-:W-:Y:S05]  /*1a60*/  BRA.U UP0, `(.L_x_28) ;  /* 0x0000000100047547 */ /* 0x000fea000b800000 */
[----:B------:R-:W-:Y:S05]  /*1a70*/  BPT.TRAP 0x1 ;  /* 0x000000040000795c */ /* 0x000fea0000300000 */
.L_x_28:
[----:B------:R-:W-:Y:S04]  /*1a80*/  BSSY.RECONVERGENT B0, `(.L_x_29) ;  /* 0x0000003000007945 */ /* 0x000fe80003800200 */
[----:B------:R-:W-:Y:S05]  /*1a90*/  @P2 BRA `(.L_x_30) ;  /* 0x0000000000042947 */ /* 0x000fea0003800000 */
[----:B------:R-:W-:Y:S05]  /*1aa0*/  BPT.TRAP 0x1 ;  /* 0x000000040000795c */ /* 0x000fea0000300000 */
.L_x_30:
[----:B------:R-:W-:Y:S05]  /*1ab0*/  BSYNC.RECONVERGENT B0 ;  /* 0x0000000000007941 */ /* 0x000fea0003800200 */
.L_x_29:
[----:B------:R-:W-:Y:S02]  /*1ac0*/  UIADD3 UR5, UPT, UPT, UR4, 0x1, URZ ;  /* 0x0000000104057890 */ /* 0x000fe4000fffe0ff */
[----:B------:R-:W-:Y:S02]  /*1ad0*/  ULEA UR24, UR4, UR23, 0xd ;  /* 0x0000001704187291 */ /* 0x000fe4000f8e68ff */
[----:B------:R-:W-:Y:S02]  /*1ae0*/  UISETP.NE.AND UP0, UPT, UR5, 0x4, UPT ;  /* 0x000000040500788c */ /* 0x000fe4000bf05270 */
[----:B------:R-:W-:Y:S02]  /*1af0*/  ULEA UR8, UR4, UR13, 0xe ;  /* 0x0000000d04087291 */ /* 0x000fe4000f8e70ff */
[----:B------:R-:W-:Y:S02]  /*1b00*/  USEL UR6, URZ, 0x1, UP0 ;  /* 0x00000001ff067887 */ /* 0x000fe40008000000 */
[----:B------:R-:W-:-:S02]  /*1b10*/  USEL UR21, UR5, URZ, UP0 ;  /* 0x000000ff05157287 */ /* 0x000fc40008000000 */
[----:B------:R-:W-:Y:S02]  /*1b20*/  UIADD3 UR4, UP0, UPT, UR38, 0x180, URZ ;  /* 0x0000018026047890 */ /* 0x000fe4000ff1e0ff */
[----:B------:R-:W-:Y:S01]  /*1b30*/  ULEA UR5, UR21, UR13, 0x3 ;  /* 0x0000000d15057291 */ /* 0x000fe2000f8e18ff */
[----:B------:R-:W-:Y:S01]  /*1b40*/  LOP3.LUT R12, R12, UR6, RZ, 0x3c, !PT ;  /* 0x000000060c0c7c12 */ /* 0x000fe2000f8e3cff */
[----:B------:R-:W-:Y:S02]  /*1b50*/  USHF.L.U32 UR34, UR15, 0x6, URZ ;  /* 0x000000060f227899 */ /* 0x000fe400080006ff */
[----:B------:R-:W-:Y:S01]  /*1b60*/  UIADD3 UR6, UP1, UPT, UR38, 0x80, URZ ;  /* 0x0000008026067890 */ /* 0x000fe2000ff3e0ff */
[----:B-1----:R-:W-:Y:S01]  /*1b70*/  SHF.L.U32 R0, R12, 0x1f, RZ ;  /* 0x0000001f0c007819 */ /* 0x002fe200000006ff */
[----:B------:R-:W-:Y:S02]  /*1b80*/  ULEA UR24, UR24, UR13, 0x2 ;  /* 0x0000000d18187291 */ /* 0x000fe4000f8e10ff */
[----:B------:R-:W-:Y:S01]  /*1b90*/  UIADD3 UR15, UPT, UPT, UR15, 0x1, URZ ;  /* 0x000000010f0f7890 */ /* 0x000fe2000fffe0ff */
[----:B------:R3:W4:Y:S01]  /*1ba0*/  SYNCS.PHASECHK.TRANS64.TRYWAIT P0, [UR5+0x20], R0 ;  /* 0x00002000ff0075a7 */ /* 0x0007220008001105 */
[----:B------:R-:W-:-:S02]  /*1bb0*/  UIADD3.X UR5, UPT, UPT, URZ, UR39, URZ, UP0, !UPT ;  /* 0x00000027ff057290 */ /* 0x000fc400087fe4ff */
[----:B------:R-:W-:Y:S02]  /*1bc0*/  UIADD3.X UR7, UPT, UPT, URZ, UR39, URZ, UP1, !UPT ;  /* 0x00000027ff077290 */ /* 0x000fe40008ffe4ff */
[----:B------:R-:W-:Y:S02]  /*1bd0*/  UIADD3 UR32, UPT, UPT, UR24, 0x8400, URZ ;  /* 0x0000840018207890 */ /* 0x000fe4000fffe0ff */
[----:B------:R-:W-:Y:S02]  /*1be0*/  UISETP.NE.AND UP0, UPT, UR15, UR22, UPT ;  /* 0x000000160f00728c */ /* 0x000fe4000bf05270 */
[----:B------:R-:W-:Y:S02]  /*1bf0*/  UIADD3 UR26, UPT, UPT, UR34, 0x20, URZ ;  /* 0x00000020221a7890 */ /* 0x000fe4000fffe0ff */
[----:B------:R-:W-:Y:S02]  /*1c00*/  UIADD3 UR24, UPT, UPT, UR24, 0xc400, URZ ;  /* 0x0000c40018187890 */ /* 0x000fe4000fffe0ff */
[----:B------:R-:W-:-:S02]  /*1c10*/  UIADD3 UR16, UPT, UPT, UR8, 0x28400, URZ ;  /* 0x0002840008107890 */ /* 0x000fc4000fffe0ff */
[----:B------:R-:W-:Y:S01]  /*1c20*/  UIADD3 UR8, UPT, UPT, UR8, 0x2a400, URZ ;  /* 0x0002a40008087890 */ /* 0x000fe2000fffe0ff */
[----:B------:R-:W-:Y:S01]  /*1c30*/  UMOV UR10, 0x30000 ;  /* 0x00030000000a7882 */ /* 0x000fe20000000000 */
[----:B------:R-:W-:Y:S01]  /*1c40*/  UMOV UR30, 0x0 ;  /* 0x00000000001e7882 */ /* 0x000fe20000000000 */
[----:B------:R-:W-:Y:S01]  /*1c50*/  UMOV UR31, 0x10000000 ;  /* 0x10000000001f7882 */ /* 0x000fe20000000000 */
[----:B------:R-:W-:Y:S01]  /*1c60*/  UMOV UR25, UR33 ;  /* 0x0000002100197c82 */ /* 0x000fe20008000000 */
[----:B------:R-:W-:Y:S01]  /*1c70*/  UMOV UR27, UR35 ;  /* 0x00000023001b7c82 */ /* 0x000fe20008000000 */
[----:B------:R-:W-:Y:S01]  /*1c80*/  UMOV UR28, UR36 ;  /* 0x00000024001c7c82 */ /* 0x000fe20008000000 */
[----:B------:R-:W-:Y:S01]  /*1c90*/  UTMALDG.3D.MULTICAST [UR32], [UR6], UR10, desc[UR30] ;  /* 0x00001e20060073b4 */ /* 0x000fe2000801180a */
[----:B------:R-:W-:Y:S01]  /*1ca0*/  UMOV UR17, UR33 ;  /* 0x0000002100117c82 */ /* 0x000fe20008000000 */
[----:B------:R-:W-:Y:S01]  /*1cb0*/  UMOV UR20, UR36 ;  /* 0x0000002400147c82 */ /* 0x000fe20008000000 */
[----:B------:R-:W-:Y:S01]  /*1cc0*/  UMOV UR18, UR34 ;  /* 0x0000002200127c82 */ /* 0x000fe20008000000 */
[----:B------:R-:W-:Y:S01]  /*1cd0*/  UMOV UR11, UR19 ;  /* 0x00000013000b7c82 */ /* 0x000fe20008000000 */
[----:B------:R-:W-:Y:S01]  /*1ce0*/  UMOV UR12, UR36 ;  /* 0x00000024000c7c82 */ /* 0x000fe20008000000 */
[----:B------:R-:W-:Y:S01]  /*1cf0*/  UMOV UR9, UR33 ;  /* 0x0000002100097c82 */ /* 0x000fe20008000000 */
[----:B------:R-:W-:Y:S01]  /*1d00*/  UMOV UR14, UR22 ;  /* 0x00000016000e7c82 */ /* 0x000fe20008000000 */
[----:B------:R1:W-:Y:S01]  /*1d10*/  UTMALDG.3D.MULTICAST [UR24], [UR6], UR10, desc[UR30] ;  /* 0x00001e18060073b4 */ /* 0x0003e2000801180a */
[----:B------:R-:W-:Y:S01]  /*1d20*/  UTMALDG.3D [UR16], [UR4], desc[UR30] ;  /* 0x00001e10040075b4 */ /* 0x000fe20008011000 */
[----:B-1----:R-:W-:-:S02]  /*1d30*/  UMOV UR10, UR26 ;  /* 0x0000001a000a7c82 */ /* 0x002fc40008000000 */
[----:B------:R1:W-:Y:S02]  /*1d40*/  UTMALDG.3D [UR8], [UR4], desc[UR30] ;  /* 0x00001e08040075b4 */ /* 0x0003e40008011000 */
[----:B-1----:R-:W-:Y:S01]  /*1d50*/  UMOV UR4, UR21 ;  /* 0x0000001500047c82 */ /* 0x002fe20008000000 */
[----:B---3--:R-:W-:Y:S05]  /*1d60*/  BRA.U UP0, `(.L_x_31) ;  /* 0xfffffffd00187547 */ /* 0x008fea000b83ffff */
.L_x_25:
[----:B------:R-:W-:Y:S01]  /*1d70*/  ULEA UR4, UR21, UR13, 0x3 ;  /* 0x0000000d15047291 */ /* 0x000fe2000f8e18ff */
[----:B-1----:R-:W-:Y:S01]  /*1d80*/  SHF.L.U32 R0, R12, 0x1f, RZ ;  /* 0x0000001f0c007819 */ /* 0x002fe200000006ff */
[----:B------:R-:W-:Y:S01]  /*1d90*/  @!P1 SYNCS.ARRIVE.TRANS64.A1T0 RZ, [UR13+0x88], RZ ;  /* 0x000088ffffff99a7 */ /* 0x000fe2000810000d */
[----:B------:R-:W-:-:S06]  /*1da0*/  UISETP.GT.AND UP0, UPT, UR45, UR44, UPT ;  /* 0x0000002c2d00728c */ /* 0x000fcc000bf04270 */
[----:B--2-4-:R1:W2:Y:S03]  /*1db0*/  SYNCS.PHASECHK.TRANS64.TRYWAIT P0, [UR4+0x20], R0 ;  /* 0x00002000ff0075a7 */ /* 0x0142a60008001104 */
[----:B------:R-:W-:Y:S05]  /*1dc0*/  BRA.U !UP0, `(.L_x_32) ;  /* 0x0000000108ec7547 */ /* 0x000fea000b800000 */
[----:B------:R-:W-:Y:S01]  /*1dd0*/  UIADD3 UR15, UPT, UPT, UR46, UR14, URZ ;  /* 0x0000000e2e0f7290 */ /* 0x000fe2000fffe0ff */
[----:B------:R-:W-:-:S11]  /*1de0*/  UMOV UR4, UR21 ;  /* 0x0000001500047c82 */ /* 0x000fd60008000000 */
.L_x_38:
[----:B------:R-:W-:Y:S01]  /*1df0*/  ULEA UR33, UR4, UR13, 0x3 ;  /* 0x0000000d04217291 */ /* 0x000fe2000f8e18ff */
[----:B--2---:R-:W-:Y:S01]  /*1e00*/  @!P3 MOV R2, 0xc000 ;  /* 0x0000c0000002b802 */ /* 0x004fe20000000f00 */
[----:B--2-4-:R-:W-:Y:S10]  /*1e10*/  @P0 BRA `(.L_x_33) ;  /* 0x00000000000c0947 */ /* 0x014ff40003800000 */
[----:B------:R-:W-:-:S04]  /*1e20*/  SHF.L.U32 R3, R12, 0x1f, RZ ;  /* 0x0000001f0c037819 */ /* 0x000fc800000006ff */
[----:B------:R-:W2:Y:S02]  /*1e30*/  SYNCS.PHASECHK.TRANS64.TRYWAIT P0, [UR33+0x20], R3 ;  /* 0x00002003ff0075a7 */ /* 0x000ea40008001121 */
[----:B--2---:R-:W-:Y:S05]  /*1e40*/  @!P0 BRA `(.L_x_34) ;  /* 0x0000006c00608947 */ /* 0x004fea0003800000 */
.L_x_33:
[----:B------:R2:W-:Y:S01]  /*1e50*/  @!P3 SYNCS.ARRIVE.TRANS64 RZ, [UR33], R2 ;  /* 0x00000002ffffb9a7 */ /* 0x0005e20008000021 */
[----:B------:R-:W-:-:S04]  /*1e60*/  ULOP3.LUT UR5, UR29, 0x2, URZ, 0xfc, !UPT ;  /* 0x000000021d057892 */ /* 0x000fc8000f8efcff */
[----:B------:R-:W-:-:S09]  /*1e70*/  UISETP.NE.AND UP0, UPT, UR5, 0x2, UPT ;  /* 0x000000020500788c */ /* 0x000fd2000bf05270 */
[----:B------:R-:W-:Y:S05]  /*1e80*/  BRA.U UP0, `(.L_x_35) ;  /* 0x0000000100047547 */ /* 0x000fea000b800000 */
[----:B------:R-:W-:Y:S05]  /*1e90*/  BPT.TRAP 0x1 ;  /* 0x000000040000795c */ /* 0x000fea0000300000 */
.L_x_35:
[----:B------:R-:W-:Y:S04]  /*1ea0*/  BSSY.RECONVERGENT B0, `(.L_x_36) ;  /* 0x0000003000007945 */ /* 0x000fe80003800200 */
[----:B------:R-:W-:Y:S05]  /*1eb0*/  @P2 BRA `(.L_x_37) ;  /* 0x0000000000042947 */ /* 0x000fea0003800000 */
[----:B------:R-:W-:Y:S05]  /*1ec0*/  BPT.TRAP 0x1 ;  /* 0x000000040000795c */ /* 0x000fea0000300000 */
.L_x_37:
[----:B------:R-:W-:Y:S05]  /*1ed0*/  BSYNC.RECONVERGENT B0 ;  /* 0x0000000000007941 */ /* 0x000fea0003800200 */
.L_x_36:
        /* <DEDUP_REMOVED lines=42> */
.L_x_32:
[C---:B------:R-:W-:Y:S01]  /*2180*/  LEA R3, R11.reuse, UR13, 0x3 ;  /* 0x0000000d0b037c11 */ /* 0x040fe2000f8e18ff */
[----:B------:R-:W-:Y:S01]  /*2190*/  NOP ;  /* 0x0000000000007918 */ /* 0x000fe20000000000 */
[----:B-1----:R-:W-:Y:S02]  /*21a0*/  SHF.L.U32 R0, R10, 0x1f, RZ ;  /* 0x0000001f0a007819 */ /* 0x002fe400000006ff */
[----:B------:R-:W-:Y:S02]  /*21b0*/  LEA R5, R11, UR13, 0x4 ;  /* 0x0000000d0b057c11 */ /* 0x000fe4000f8e20ff */
[----:B--2-4-:R-:W1:Y:S02]  /*21c0*/  SYNCS.PHASECHK.TRANS64.TRYWAIT P0, [R3+URZ+0x90], R0 ;  /* 0x00009000030075a7 */ /* 0x014e6400080011ff */
[----:B-1----:R-:W-:Y:S05]  /*21d0*/  @!P0 BRA `(.L_x_39) ;  /* 0x0000006800948947 */ /* 0x002fea0003800000 */
.L_x_141:
[----:B------:R-:W2:Y:S01]  /*21e0*/  LDS.128 R4, [R5+0x120] ;  /* 0x0001200005047984 */ /* 0x000ea20000000c00 */
[----:B------:R-:W-:Y:S01]  /*21f0*/  UISETP.GE.AND UP0, UPT, UR42, 0x1, UPT ;  /* 0x000000012a00788c */ /* 0x000fe2000bf06270 */
[----:B------:R-:W-:Y:S01]  /*2200*/  @!PT LDS RZ, [RZ] ;  /* 0x00000000fffff984 */ /* 0x000fe20000000800 */
[----:B------:R-:W-:Y:S01]  /*2210*/  @!PT LDS RZ, [RZ] ;  /* 0x00000000fffff984 */ /* 0x000fe20000000800 */
[----:B------:R-:W-:Y:S01]  /*2220*/  @!PT LDS RZ, [RZ] ;  /* 0x00000000fffff984 */ /* 0x000fe20000000800 */
[----:B------:R-:W-:Y:S01]  /*2230*/  @!PT LDS RZ, [RZ] ;  /* 0x00000000fffff984 */ /* 0x000fe20000000800 */
[----:B------:R3:W-:Y:S06]  /*2240*/  MEMBAR.ALL.CTA ;  /* 0x0000000000007992 */ /* 0x0007ec0000008000 */
[----:B---3--:R-:W3:Y:S01]  /*2250*/  FENCE.VIEW.ASYNC.S ;  /* 0x00000000000073c6 */ /* 0x008ee20000000000 */
[----:B--2---:R-:W-:-:S13]  /*2260*/  LOP3.LUT P0, RZ, R6, 0x1, RZ, 0xc0, !PT ;  /* 0x0000000106ff7812 */ /* 0x004fda000780c0ff */
[----:B---3--:R-:W-:Y:S01]  /*2270*/  VOTEU.ANY UP1, P0 ;  /* 0x0000000000ff7886 */ /* 0x008fe20000020100 */
[----:B------:R-:W-:-:S13]  /*2280*/  PLOP3.LUT P0, PT, PT, PT, UP1, 0x80, 0x8 ;  /* 0x000000000008781c */ /* 0x000fda0003f0f018 */
[----:B-1----:R-:W-:Y:S02]  /*2290*/  @P0 LOP3.LUT R0, R5, 0xffff, RZ, 0xc0, !PT ;  /* 0x0000ffff05000812 */ /* 0x002fe400078ec0ff */
[----:B------:R-:W-:Y:S02]  /*22a0*/  @P0 MOV R2, R4 ;  /* 0x0000000400020202 */ /* 0x000fe40000000f00 */
[----:B------:R-:W-:Y:S01]  /*22b0*/  @P0 R2UR UR5, R0 ;  /* 0x00000000000502ca */ /* 0x000fe200000e0000 */
[----:B------:R-:W-:Y:S01]  /*22c0*/  VIADD R0, R3, 0xa0 ;  /* 0x000000a003007836 */ /* 0x000fe20000000000 */
[----:B------:R-:W-:Y:S02]  /*22d0*/  @P0 SHF.R.U32.HI R4, RZ, 0x10, R5 ;  /* 0x00000010ff040819 */ /* 0x000fe40000011605 */
[----:B------:R-:W-:Y:S02]  /*22e0*/  @P0 R2UR UR6, R2 ;  /* 0x00000000020602ca */ /* 0x000fe400000e0000 */
[----:B------:R-:W-:-:S02]  /*22f0*/  PRMT R0, RZ, 0x654, R0 ;  /* 0x00000654ff007816 */ /* 0x000fc40000000000 */
[----:B------:R-:W-:Y:S02]  /*2300*/  @P0 R2UR UR4, R4 ;  /* 0x00000000040402ca */ /* 0x000fe400000e0000 */
[----:B------:R1:W-:Y:S03]  /*2310*/  SYNCS.ARRIVE.TRANS64.RED.A1T0 RZ, [R0+URZ], RZ ;  /* 0x000000ff00ff79a7 */ /* 0x0003e600081004ff */
[----:B------:R-:W-:-:S04]  /*2320*/  @UP1 UMOV UR37, UR5 ;  /* 0x0000000500251c82 */ /* 0x000fc80008000000 */
[----:B------:R-:W-:-:S04]  /*2330*/  @UP1 UMOV UR40, UR6 ;  /* 0x0000000600281c82 */ /* 0x000fc80008000000 */
[----:B------:R-:W-:Y:S01]  /*2340*/  @UP1 UMOV UR36, UR4 ;  /* 0x0000000400241c82 */ /* 0x000fe20008000000 */
[----:B------:R-:W-:Y:S05]  /*2350*/  BRA.U !UP0, `(.L_x_40) ;  /* 0x0000000108d47547 */ /* 0x000fea000b800000 */
[----:B------:R-:W2:Y:S01]  /*2360*/  LDCU.128 UR16, c[0x0][0xb10] ;  /* 0x00016200ff1077ac */ /* 0x000ea20008000c00 */
[----:B------:R-:W3:Y:S01]  /*2370*/  LDCU UR12, c[0x0][0xb20] ;  /* 0x00016400ff0c77ac */ /* 0x000ee20008000800 */
[----:B------:R-:W4:Y:S01]  /*2380*/  LDCU UR20, c[0x0][0xb0c] ;  /* 0x00016180ff1477ac */ /* 0x000f220008000800 */
[----:B------:R-:W1:Y:S01]  /*2390*/  LDCU.64 UR8, c[0x0][0xb28] ;  /* 0x00016500ff0877ac */ /* 0x000e620008000a00 */
[----:B------:R-:W-:Y:S02]  /*23a0*/  UISETP.NE.AND UP3, UPT, UR42, 0x1, UPT ;  /* 0x000000012a00788c */ /* 0x000fe4000bf65270 */
[----:B--2---:R-:W-:Y:S02]  /*23b0*/  UIMAD.WIDE.U32 UR6, UR41, UR19, URZ ;  /* 0x00000013290672a5 */ /* 0x004fe4000f8e00ff */
[----:B------:R-:W-:Y:S02]  /*23c0*/  UIMAD.WIDE.U32 UR4, UR43, UR16, URZ ;  /* 0x000000102b0472a5 */ /* 0x000fe4000f8e00ff */
[----:B------:R-:W-:-:S02]  /*23d0*/  UISETP.NE.AND UP0, UPT, UR18, 0x1, UPT ;  /* 0x000000011200788c */ /* 0x000fc4000bf05270 */
[----:B------:R-:W-:Y:S01]  /*23e0*/  UIMAD.WIDE.U32 UR24, UR37, UR19, URZ ;  /* 0x00000013251872a5 */ /* 0x000fe2000f8e00ff */
[----:B------:R-:W-:Y:S02]  /*23f0*/  UMOV UR6, UR7 ;  /* 0x0000000700067c82 */ /* 0x000fe40008000000 */
[----:B------:R-:W-:Y:S01]  /*2400*/  UMOV UR4, UR5 ;  /* 0x0000000500047c82 */ /* 0x000fe20008000000 */
[----:B---3--:R-:W-:Y:S02]  /*2410*/  USHF.R.U32.HI UR6, URZ, UR12, UR6 ;  /* 0x0000000cff067299 */ /* 0x008fe40008011606 */
[----:B----4-:R-:W-:Y:S02]  /*2420*/  UISETP.NE.AND UP2, UPT, UR20, 0x1, UPT ;  /* 0x000000011400788c */ /* 0x010fe4000bf45270 */
[----:B------:R-:W-:Y:S02]  /*2430*/  USHF.R.U32.HI UR4, URZ, UR17, UR4 ;  /* 0x00000011ff047299 */ /* 0x000fe40008011604 */
[----:B------:R-:W-:-:S02]  /*2440*/  USEL UR5, UR41, UR6, !UP0 ;  /* 0x0000000629057287 */ /* 0x000fc4000c000000 */
[----:B------:R-:W-:Y:S02]  /*2450*/  USEL UR6, UR43, UR4, !UP2 ;  /* 0x000000042b067287 */ /* 0x000fe4000d000000 */
[----:B-1----:R-:W-:Y:S01]  /*2460*/  UIMAD.WIDE.U32 UR10, UR5, UR8, URZ ;  /* 0x00000008050a72a5 */ /* 0x002fe2000f8e00ff */
[----:B------:R-:W-:Y:S01]  /*2470*/  UMOV UR4, UR25 ;  /* 0x0000001900047c82 */ /* 0x000fe20008000000 */
[----:B------:R-:W-:Y:S02]  /*2480*/  UIMAD.WIDE.U32 UR14, UR40, UR16, URZ ;  /* 0x00000010280e72a5 */ /* 0x000fe4000f8e00ff */
[----:B------:R-:W-:-:S03]  /*2490*/  UIMAD.WIDE.U32 UR24, UR6, UR8, URZ ;  /* 0x00000008061872a5 */ /* 0x000fc6000f8e00ff */
[----:B------:R-:W-:Y:S01]  /*24a0*/  UMOV UR10, UR11 ;  /* 0x0000000b000a7c82 */ /* 0x000fe20008000000 */
[----:B------:R-:W-:Y:S02]  /*24b0*/  USHF.R.U32.HI UR4, URZ, UR12, UR4 ;  /* 0x0000000cff047299 */ /* 0x000fe40008011604 */
[----:B------:R-:W-:Y:S01]  /*24c0*/  @UP3 USHF.R.U32.HI UR5, URZ, UR9, UR10 ;  /* 0x00000009ff053299 */ /* 0x000fe2000801160a */
[----:B------:R-:W-:Y:S01]  /*24d0*/  UMOV UR14, UR15 ;  /* 0x0000000f000e7c82 */ /* 0x000fe20008000000 */
[----:B------:R-:W-:Y:S01]  /*24e0*/  UMOV UR24, UR25 ;  /* 0x0000001900187c82 */ /* 0x000fe20008000000 */
[----:B------:R-:W-:Y:S02]  /*24f0*/  USHF.R.U32.HI UR17, URZ, UR17, UR14 ;  /* 0x00000011ff117299 */ /* 0x000fe4000801160e */
[----:B------:R-:W-:Y:S02]  /*2500*/  USEL UR4, UR37, UR4, !UP0 ;  /* 0x0000000425047287 */ /* 0x000fe4000c000000 */
[----:B------:R-:W-:-:S02]  /*2510*/  @UP3 USHF.R.U32.HI UR6, URZ, UR9, UR24 ;  /* 0x00000009ff063299 */ /* 0x000fc40008011618 */
[----:B------:R-:W-:Y:S02]  /*2520*/  UIMAD UR7, UR42, UR5, URZ ;  /* 0x000000052a0772a4 */ /* 0x000fe4000f8e02ff */
[----:B------:R-:W-:Y:S02]  /*2530*/  USEL UR5, UR40, UR17, !UP2 ;  /* 0x0000001128057287 */ /* 0x000fe4000d000000 */
[----:B------:R-:W-:Y:S02]  /*2540*/  UIMAD UR10, UR42, UR6, URZ ;  /* 0x000000062a0a72a4 */ /* 0x000fe4000f8e02ff */
[----:B------:R-:W-:Y:S02]  /*2550*/  UISETP.GE.AND UP0, UPT, UR4, UR7, UPT ;  /* 0x000000070400728c */ /* 0x000fe4000bf06270 */
[----:B------:R-:W-:Y:S02]  /*2560*/  UIMAD.WIDE.U32 UR14, UR4, UR8, URZ ;  /* 0x00000008040e72a5 */ /* 0x000fe4000f8e00ff */
[----:B------:R-:W-:-:S02]  /*2570*/  UISETP.GE.OR UP0, UPT, UR5, UR10, UP0 ;  /* 0x0000000a0500728c */ /* 0x000fc40008706670 */
        /* <DEDUP_REMOVED lines=19> */
.L_x_40:
[----:B------:R-:W2:Y:S02]  /*26b0*/  LDCU UR4, c[0x0][0xb30] ;  /* 0x00016600ff0477ac */ /* 0x000ea40008000800 */
[----:B--2---:R-:W-:-:S09]  /*26c0*/  UISETP.NE.AND UP0, UPT, UR4, 0x1, UPT ;  /* 0x000000010400788c */ /* 0x004fd2000bf05270 */
[----:B------:R-:W-:Y:S05]  /*26d0*/  BRA.U UP0, `(.L_x_41) ;  /* 0x0000000100447547 */ /* 0x000fea000b800000 */
[----:B------:R-:W2:Y:S01]  /*26e0*/  LDCU.128 UR8, c[0x0][0xb10] ;  /* 0x00016200ff0877ac */ /* 0x000ea20008000c00 */
[----:B------:R-:W3:Y:S01]  /*26f0*/  LDCU UR12, c[0x0][0xb0c] ;  /* 0x00016180ff0c77ac */ /* 0x000ee20008000800 */
[----:B------:R-:W4:Y:S01]  /*2700*/  LDCU UR14, c[0x0][0xb20] ;  /* 0x00016400ff0e77ac */ /* 0x000f220008000800 */
[----:B--2---:R-:W-:Y:S02]  /*2710*/  UIMAD.WIDE.U32 UR6, UR40, UR8, URZ ;  /* 0x00000008280672a5 */ /* 0x004fe4000f8e00ff */
[----:B------:R-:W-:Y:S02]  /*2720*/  UIMAD.WIDE.U32 UR4, UR37, UR11, URZ ;  /* 0x0000000b250472a5 */ /* 0x000fe4000f8e00ff */
[----:B---3--:R-:W-:Y:S02]  /*2730*/  UISETP.NE.AND UP2, UPT, UR12, 0x1, UPT ;  /* 0x000000010c00788c */ /* 0x008fe4000bf45270 */
[----:B------:R-:W-:Y:S01]  /*2740*/  UISETP.NE.AND UP0, UPT, UR10, 0x1, UPT ;  /* 0x000000010a00788c */ /* 0x000fe2000bf05270 */
[----:B------:R-:W-:-:S02]  /*2750*/  UMOV UR6, UR7 ;  /* 0x0000000700067c82 */ /* 0x000fc40008000000 */
[----:B------:R-:W-:Y:S01]  /*2760*/  UMOV UR4, UR5 ;  /* 0x0000000500047c82 */ /* 0x000fe20008000000 */
[----:B------:R-:W-:Y:S02]  /*2770*/  USHF.R.U32.HI UR9, URZ, UR9, UR6 ;  /* 0x00000009ff097299 */ /* 0x000fe40008011606 */
[----:B----4-:R-:W-:Y:S02]  /*2780*/  USHF.R.U32.HI UR4, URZ, UR14, UR4 ;  /* 0x0000000eff047299 */ /* 0x010fe40008011604 */
[----:B------:R-:W-:Y:S02]  /*2790*/  USEL UR5, UR40, UR9, !UP2 ;  /* 0x0000000928057287 */ /* 0x000fe4000d000000 */
[----:B------:R-:W-:-:S04]  /*27a0*/  USEL UR4, UR37, UR4, !UP0 ;  /* 0x0000000425047287 */ /* 0x000fc8000c000000 */
[----:B------:R-:W-:Y:S02]  /*27b0*/  UIADD3 UR6, UPT, UPT, UR5, -UR4, URZ ;  /* 0x8000000405067290 */ /* 0x000fe4000fffe0ff */
[----:B------:R-:W-:Y:S02]  /*27c0*/  UIADD3 UR4, UPT, UPT, -UR5, UR4, URZ ;  /* 0x0000000405047290 */ /* 0x000fe4000fffe1ff */
[----:B------:R-:W-:Y:S02]  /*27d0*/  UIMAD UR37, UR6, UR10, UR37 ;  /* 0x0000000a062572a4 */ /* 0x000fe4000f8e0225 */
[----:B------:R-:W-:-:S12]  /*27e0*/  UIMAD UR40, UR4, UR12, UR40 ;  /* 0x0000000c042872a4 */ /* 0x000fd8000f8e0228 */
.L_x_41:
[----:B------:R-:W-:Y:S01]  /*27f0*/  VIADD R11, R11, 0x1 ;  /* 0x000000010b0b7836 */ /* 0x000fe20000000000 */
[----:B------:R-:W-:Y:S01]  /*2800*/  R2UR UR4, R58 ;  /* 0x000000003a0472ca */ /* 0x000fe200000e0000 */
[----:B------:R-:W-:Y:S01]  /*2810*/  UIADD3 UR20, UPT, UPT, UR37, UR63, URZ ;  /* 0x0000003f25147290 */ /* 0x000fe2000fffe0ff */
[----:B------:R-:W-:Y:S02]  /*2820*/  PLOP3.LUT P1, PT, PT, PT, PT, 0x80, 0x8 ;  /* 0x000000000008781c */ /* 0x000fe40003f2f070 */
[----:B------:R-:W-:-:S04]  /*2830*/  ISETP.NE.AND P0, PT, R11, 0x2, PT ;  /* 0x000000020b00780c */ /* 0x000fc80003f05270 */
[----:B------:R-:W-:Y:S02]  /*2840*/  SEL R3, RZ, 0x1, P0 ;  /* 0x00000001ff037807 */ /* 0x000fe40000000000 */
[----:B------:R-:W-:Y:S02]  /*2850*/  SEL R11, R11, RZ, P0 ;  /* 0x000000ff0b0b7207 */ /* 0x000fe40000000000 */
[----:B------:R-:W-:Y:S01]  /*2860*/  LOP3.LUT R10, R10, R3, RZ, 0x3c, !PT ;  /* 0x000000030a0a7212 */ /* 0x000fe200078e3cff */
[----:B------:R-:W-:Y:S01]  /*2870*/  UIADD3 UR16, UPT, UPT, UR40, UR4, URZ ;  /* 0x0000000428107290 */ /* 0x000fe2000fffe0ff */
[----:B------:R-:W-:Y:S11]  /*2880*/  BRA.U UP1, `(.L_x_42) ;  /* 0xffffffed01e07547 */ /* 0x000ff6000b83ffff */
[----:B------:R-:W-:Y:S01]  /*2890*/  UIADD3 UR13, UPT, UPT, UR13, 0x20, URZ ;  /* 0x000000200d0d7890 */ /* 0x000fe2000fffe0ff */
[----:B------:R-:W-:-:S03]  /*28a0*/  SHF.L.U32 R3, R12, 0x1f, RZ ;  /* 0x0000001f0c037819 */ /* 0x000fc600000006ff */
[----:B------:R-:W-:-:S09]  /*28b0*/  ULEA UR4, UR21, UR13, 0x3 ;  /* 0x0000000d15047291 */ /* 0x000fd2000f8e18ff */
[----:B------:R-:W2:Y:S02]  /*28c0*/  SYNCS.PHASECHK.TRANS64.TRYWAIT P0, [UR4], R3 ;  /* 0x00000003ff0075a7 */ /* 0x000ea40008001104 */
[----:B--2---:R-:W-:Y:S05]  /*28d0*/  @!P0 BRA `(.L_x_43) ;  /* 0x0000006000e88947 */ /* 0x004fea0003800000 */
.L_x_143:
[----:B------:R-:W-:-:S04]  /*28e0*/  UIADD3 UR4, UPT, UPT, UR21, 0x1, URZ ;  /* 0x0000000115047890 */ /* 0x000fc8000fffe0ff */
[----:B------:R-:W-:-:S04]  /*28f0*/  UISETP.NE.AND UP0, UPT, UR4, 0x4, UPT ;  /* 0x000000040400788c */ /* 0x000fc8000bf05270 */
[----:B------:R-:W-:Y:S02]  /*2900*/  USEL UR6, URZ, 0x1, UP0 ;  /* 0x00000001ff067887 */ /* 0x000fe40008000000 */
[----:B------:R-:W-:-:S04]  /*2910*/  USEL UR4, UR4, URZ, UP0 ;  /* 0x000000ff04047287 */ /* 0x000fc80008000000 */
[----:B------:R-:W-:Y:S01]  /*2920*/  ULEA UR5, UR4, UR13, 0x3 ;  /* 0x0000000d04057291 */ /* 0x000fe2000f8e18ff */
[----:B------:R-:W-:-:S04]  /*2930*/  LOP3.LUT R2, R12, UR6, RZ, 0x3c, !PT ;  /* 0x000000060c027c12 */ /* 0x000fc8000f8e3cff */
[----:B-1----:R-:W-:-:S04]  /*2940*/  SHF.L.U32 R3, R2, 0x1f, RZ ;  /* 0x0000001f02037819 */ /* 0x002fc800000006ff */
[----:B------:R-:W1:Y:S02]  /*2950*/  SYNCS.PHASECHK.TRANS64.TRYWAIT P0, [UR5], R3 ;  /* 0x00000003ff0075a7 */ /* 0x000e640008001105 */
[----:B-1----:R-:W-:Y:S05]  /*2960*/  @!P0 BRA `(.L_x_44) ;  /* 0x0000006000dc8947 */ /* 0x002fea0003800000 */
.L_x_145:
        /* <DEDUP_REMOVED lines=9> */
.L_x_147:
[----:B------:R-:W-:-:S04]  /*2a00*/  UIADD3 UR4, UPT, UPT, UR4, 0x1, URZ ;  /* 0x0000000104047890 */ /* 0x000fc8000fffe0ff */
[----:B------:R-:W-:-:S04]  /*2a10*/  UISETP.NE.AND UP0, UPT, UR4, 0x4, UPT ;  /* 0x000000040400788c */ /* 0x000fc8000bf05270 */
[----:B------:R-:W-:Y:S02]  /*2a20*/  USEL UR5, URZ, 0x1, UP0 ;  /* 0x00000001ff057887 */ /* 0x000fe40008000000 */
[----:B------:R-:W-:-:S04]  /*2a30*/  USEL UR4, UR4, URZ, UP0 ;  /* 0x000000ff04047287 */ /* 0x000fc80008000000 */
[----:B------:R-:W-:Y:S01]  /*2a40*/  ULEA UR4, UR4, UR13, 0x3 ;  /* 0x0000000d04047291 */ /* 0x000fe2000f8e18ff */
[----:B-1----:R-:W-:-:S04]  /*2a50*/  LOP3.LUT R3, R2, UR5, RZ, 0x3c, !PT ;  /* 0x0000000502037c12 */ /* 0x002fc8000f8e3cff */
[----:B------:R-:W-:Y:S01]  /*2a60*/  SHF.L.U32 R3, R3, 0x1f, RZ ;  /* 0x0000001f03037819 */ /* 0x000fe200000006ff */
[----:B------:R-:W-:-:S07]  /*2a70*/  IMAD.U32 R0, RZ, RZ, UR4 ;  /* 0x00000004ff007e24 */ /* 0x000fce000f8e00ff */
.L_x_46:
[----:B-1----:R1:W2:Y:S02]  /*2a80*/  SYNCS.PHASECHK.TRANS64.TRYWAIT P0, [R0+URZ], R3 ;  /* 0x00000003000075a7 */ /* 0x0022a400080011ff */
[----:B--2---:R-:W-:Y:S05]  /*2a90*/  @!P0 NANOSLEEP.SYNCS 0x989680 ;  /* 0x009896800000895d */ /* 0x004fea0003900000 */
[----:B------:R-:W2:Y:S02]  /*2aa0*/  @!P0 SYNCS.PHASECHK.TRANS64 P0, [R0+URZ], R3 ;  /* 0x00000003000085a7 */ /* 0x000ea400080010ff */
[----:B--2---:R-:W-:Y:S05]  /*2ab0*/  @P0 EXIT ;  /* 0x000000000000094d */ /* 0x004fea0003800000 */
[----:B------:R-:W-:Y:S05]  /*2ac0*/  BRA `(.L_x_46) ;  /* 0xfffffffc00ec7947 */ /* 0x000fea000383ffff */
.L_x_22:
[----:B------:R-:W-:-:S04]  /*2ad0*/  UISETP.NE.AND UP0, UPT, UR47, URZ, UPT ;  /* 0x000000ff2f00728c */ /* 0x000fc8000bf05270 */
[----:B------:R-:W-:-:S09]  /*2ae0*/  UISETP.NE.OR UP0, UPT, UR17, 0x1, UP0 ;  /* 0x000000011100788c */ /* 0x000fd20008705670 */
[----:B------:R-:W-:Y:S05]  /*2af0*/  BRA.U UP0, `(.L_x_47) ;  /* 0x0000000500487547 */ /* 0x000fea000b800000 */
[----:B------:R-:W-:Y:S01]  /*2b00*/  ISETP.GE.U32.AND P2, PT, R0, 0x2, PT ;  /* 0x000000020000780c */ /* 0x000fe20003f46070 */
[----:B------:R-:W-:Y:S01]  /*2b10*/  IMAD.MOV.U32 R12, RZ, RZ, 0x1 ;  /* 0x00000001ff0c7424 */ /* 0x000fe200078e00ff */
[----:B------:R-:W-:Y:S02]  /*2b20*/  CS2R R10, SRZ ;  /* 0x00000000000a7805 */ /* 0x000fe4000001ff00 */
[----:B------:R-:W-:Y:S01]  /*2b30*/  CS2R R8, SRZ ;  /* 0x0000000000087805 */ /* 0x000fe2000001ff00 */
[----:B------:R-:W-:Y:S01]  /*2b40*/  UMOV UR6, 0x400 ;  /* 0x0000040000067882 */ /* 0x000fe20000000000 */
[----:B------:R-:W-:Y:S01]  /*2b50*/  UMOV UR5, URZ ;  /* 0x000000ff00057c82 */ /* 0x000fe20008000000 */
[----:B------:R-:W-:-:S12]  /*2b60*/  ULEA UR6, UR47, UR6, 0x18 ;  /* 0x000000062f067291 */ /* 0x000fd8000f8ec0ff */
.L_x_51:
[----:B------:R-:W-:Y:S02]  /*2b70*/  LEA R2, R8, UR6, 0x3 ;  /* 0x0000000608027c11 */ /* 0x000fe4000f8e18ff */
[----:B------:R-:W-:-:S03]  /*2b80*/  SHF.L.U32 R5, R9, 0x1f, RZ ;  /* 0x0000001f09057819 */ /* 0x000fc600000006ff */
[----:B------:R-:W-:Y:S01]  /*2b90*/  VIADD R4, R2, 0x100 ;  /* 0x0000010002047836 */ /* 0x000fe20000000000 */
[----:B------:R-:W1:Y:S02]  /*2ba0*/  SYNCS.PHASECHK.TRANS64.TRYWAIT P0, [R2+URZ+0xf0], R5 ;  /* 0x0000f005020075a7 */ /* 0x000e6400080011ff */
[----:B-1----:R-:W-:Y:S05]  /*2bb0*/  @!P0 BRA `(.L_x_48) ;  /* 0x0000006000788947 */ /* 0x002fea0003800000 */
.L_x_148:
[----:B------:R-:W-:Y:S01]  /*2bc0*/  ULEA UR4, UR5, UR6, 0x3 ;  /* 0x0000000605047291 */ /* 0x000fe2000f8e18ff */
[----:B------:R-:W-:Y:S02]  /*2bd0*/  PRMT R4, RZ, 0x654, R4 ;  /* 0x00000654ff047816 */ /* 0x000fe40000000004 */
[----:B-1----:R-:W-:Y:S01]  /*2be0*/  SHF.L.U32 R5, R12, 0x1f, RZ ;  /* 0x0000001f0c057819 */ /* 0x002fe200000006ff */
[----:B------:R-:W-:Y:S01]  /*2bf0*/  UIADD3 UR7, UPT, UPT, UR4, 0x90, URZ ;  /* 0x0000009004077890 */ /* 0x000fe2000fffe0ff */
[----:B------:R1:W-:Y:S05]  /*2c00*/  SYNCS.ARRIVE.TRANS64.RED.A1T0 RZ, [R4+URZ], RZ ;  /* 0x000000ff04ff79a7 */ /* 0x0003ea00081004ff */
[----:B------:R-:W-:Y:S01]  /*2c10*/  IMAD.U32 R7, RZ, RZ, UR7 ;  /* 0x00000007ff077e24 */ /* 0x000fe2000f8e00ff */
[----:B------:R-:W2:Y:S04]  /*2c20*/  SYNCS.PHASECHK.TRANS64.TRYWAIT P0, [UR4+0xa0], R5 ;  /* 0x0000a005ff0075a7 */ /* 0x000ea80008001104 */
[----:B------:R-:W-:Y:S01]  /*2c30*/  PRMT R6, R0, 0x654, R7 ;  /* 0x0000065400067816 */ /* 0x000fe20000000007 */
[----:B-1----:R-:W-:Y:S01]  /*2c40*/  @!P2 IMAD.MOV.U32 R4, RZ, RZ, 0x10 ;  /* 0x00000010ff04a424 */ /* 0x002fe200078e00ff */
[----:B--2---:R-:W-:Y:S06]  /*2c50*/  @!P0 BRA `(.L_x_49) ;  /* 0x0000006000648947 */ /* 0x004fec0003800000 */
.L_x_150:
[----:B------:R-:W-:Y:S01]  /*2c60*/  ULEA UR8, UR5, UR6, 0x4 ;  /* 0x0000000605087291 */ /* 0x000fe2000f8e20ff */
[----:B------:R-:W-:Y:S01]  /*2c70*/  SEL R3, R6, R3, !P2 ;  /* 0x0000000306037207 */ /* 0x000fe20005000000 */
[----:B------:R-:W-:Y:S01]  /*2c80*/  UIADD3 UR9, UPT, UPT, UR4, 0x90, URZ ;  /* 0x0000009004097890 */ /* 0x000fe2000fffe0ff */
[----:B-1----:R-:W-:Y:S01]  /*2c90*/  LEA R2, R11, UR6, 0x3 ;  /* 0x000000060b027c11 */ /* 0x002fe2000f8e18ff */
[----:B------:R-:W-:Y:S01]  /*2ca0*/  UIADD3 UR8, UPT, UPT, UR8, 0x120, URZ ;  /* 0x0000012008087890 */ /* 0x000fe2000fffe0ff */
[----:B------:R-:W-:Y:S01]  /*2cb0*/  SHF.L.U32 R5, R10, 0x1f, RZ ;  /* 0x0000001f0a057819 */ /* 0x000fe200000006ff */
[----:B------:R1:W-:Y:S01]  /*2cc0*/  @!P2 SYNCS.ARRIVE.TRANS64.RED RZ, [R3+URZ], R4 ;  /* 0x0000000403ffa9a7 */ /* 0x0003e200080004ff */
[----:B------:R-:W-:Y:S01]  /*2cd0*/  UIADD3 UR4, UPT, UPT, UR5, 0x1, URZ ;  /* 0x0000000105047890 */ /* 0x000fe2000fffe0ff */
[----:B------:R-:W-:-:S03]  /*2ce0*/  VIADD R8, R8, 0x1 ;  /* 0x0000000108087836 */ /* 0x000fc60000000000 */
[----:B------:R-:W-:Y:S02]  /*2cf0*/  UISETP.NE.AND UP0, UPT, UR4, 0x2, UPT ;  /* 0x000000020400788c */ /* 0x000fe4000bf05270 */
[----:B------:R-:W-:Y:S06]  /*2d00*/  UGETNEXTWORKID.BROADCAST [UR8], [UR9] ;  /* 0x00000000080073ca */ /* 0x000fec0008000100 */
[----:B------:R-:W-:Y:S01]  /*2d10*/  USEL UR7, URZ, 0x1, UP0 ;  /* 0x00000001ff077887 */ /* 0x000fe20008000000 */
[----:B------:R-:W-:Y:S01]  /*2d20*/  ISETP.NE.AND P0, PT, R8, 0x2, PT ;  /* 0x000000020800780c */ /* 0x000fe20003f05270 */
[----:B------:R-:W-:Y:S01]  /*2d30*/  USEL UR5, UR4, URZ, UP0 ;  /* 0x000000ff04057287 */ /* 0x000fe20008000000 */
[----:B------:R-:W2:Y:S03]  /*2d40*/  SYNCS.PHASECHK.TRANS64.TRYWAIT P1, [R2+URZ+0x90], R5 ;  /* 0x00009005020075a7 */ /* 0x000ea600080211ff */
[----:B------:R-:W-:Y:S01]  /*2d50*/  LOP3.LUT R12, R12, UR7, RZ, 0x3c, !PT ;  /* 0x000000070c0c7c12 */ /* 0x000fe2000f8e3cff */
[----:B-12---:R-:W-:Y:S07]  /*2d60*/  @!P1 BRA `(.L_x_50) ;  /* 0x0000006000389947 */ /* 0x006fee0003800000 */
.L_x_151:
[C---:B------:R-:W-:Y:S01]  /*2d70*/  LEA R4, R11.reuse, UR6, 0x4 ;  /* 0x000000060b047c11 */ /* 0x040fe2000f8e20ff */
[----:B-1----:R-:W-:Y:S01]  /*2d80*/  VIADD R2, R2, 0xa0 ;  /* 0x000000a002027836 */ /* 0x002fe20000000000 */
[----:B------:R-:W-:Y:S01]  /*2d90*/  SEL R8, R8, RZ, P0 ;  /* 0x000000ff08087207 */ /* 0x000fe20000000000 */
[----:B------:R-:W-:-:S03]  /*2da0*/  VIADD R11, R11, 0x1 ;  /* 0x000000010b0b7836 */ /* 0x000fc60000000000 */
[----:B------:R-:W1:Y:S01]  /*2db0*/  LDS.128 R4, [R4+0x120] ;  /* 0x0001200004047984 */ /* 0x000e620000000c00 */
[----:B------:R-:W-:Y:S02]  /*2dc0*/  PRMT R2, RZ, 0x654, R2 ;  /* 0x00000654ff027816 */ /* 0x000fe40000000002 */
[C---:B------:R-:W-:Y:S01]  /*2dd0*/  ISETP.NE.AND P1, PT, R11.reuse, 0x2, PT ;  /* 0x000000020b00780c */ /* 0x040fe20003f25270 */
[----:B------:R-:W-:Y:S01]  /*2de0*/  @!PT LDS RZ, [RZ] ;  /* 0x00000000fffff984 */ /* 0x000fe20000000800 */
[----:B------:R-:W-:Y:S01]  /*2df0*/  @!PT LDS RZ, [RZ] ;  /* 0x00000000fffff984 */ /* 0x000fe20000000800 */
[----:B------:R-:W-:Y:S01]  /*2e00*/  @!PT LDS RZ, [RZ] ;  /* 0x00000000fffff984 */ /* 0x000fe20000000800 */
[----:B------:R-:W-:Y:S01]  /*2e10*/  @!PT LDS RZ, [RZ] ;  /* 0x00000000fffff984 */ /* 0x000fe20000000800 */
[----:B------:R2:W-:Y:S06]  /*2e20*/  MEMBAR.ALL.CTA ;  /* 0x0000000000007992 */ /* 0x0005ec0000008000 */
[----:B--2---:R-:W2:Y:S01]  /*2e30*/  FENCE.VIEW.ASYNC.S ;  /* 0x00000000000073c6 */ /* 0x004ea20000000000 */
[----:B------:R-:W-:Y:S01]  /*2e40*/  SEL R11, R11, RZ, P1 ;  /* 0x000000ff0b0b7207 */ /* 0x000fe20000800000 */
[----:B--2---:R2:W-:Y:S01]  /*2e50*/  SYNCS.ARRIVE.TRANS64.RED.A1T0 RZ, [R2+URZ], RZ ;  /* 0x000000ff02ff79a7 */ /* 0x0045e200081004ff */
[----:B-1----:R-:W-:-:S02]  /*2e60*/  LOP3.LUT P3, RZ, R6, 0x1, RZ, 0xc0, !PT ;  /* 0x0000000106ff7812 */ /* 0x002fc4000786c0ff */
[----:B------:R-:W-:-:S04]  /*2e70*/  SEL R5, RZ, 0x1, P1 ;  /* 0x00000001ff057807 */ /* 0x000fc80000800000 */
[----:B------:R-:W-:Y:S02]  /*2e80*/  LOP3.LUT R10, R10, R5, RZ, 0x3c, !PT ;  /* 0x000000050a0a7212 */ /* 0x000fe400078e3cff */
[----:B--2---:R-:W-:-:S04]  /*2e90*/  SEL R2, RZ, 0x1, P0 ;  /* 0x00000001ff027807 */ /* 0x004fc80000000000 */
[----:B------:R-:W-:Y:S01]  /*2ea0*/  LOP3.LUT R9, R9, R2, RZ, 0x3c, !PT ;  /* 0x0000000209097212 */ /* 0x000fe200078e3cff */
[----:B------:R-:W-:Y:S06]  /*2eb0*/  @P3 BRA `(.L_x_51) ;  /* 0xfffffffc002c3947 */ /* 0x000fec000383ffff */
[----:B------:R-:W-:Y:S01]  /*2ec0*/  ULEA UR4, UR5, UR6, 0x3 ;  /* 0x0000000605047291 */ /* 0x000fe2000f8e18ff */
[----:B------:R-:W-:-:S08]  /*2ed0*/  SHF.L.U32 R3, R12, 0x1f, RZ ;  /* 0x0000001f0c037819 */ /* 0x000fd000000006ff */
[----:B------:R-:W1:Y:S02]  /*2ee0*/  SYNCS.PHASECHK.TRANS64 P0, [UR4+0xa0], R3 ;  /* 0x0000a003ff0075a7 */ /* 0x000e640008001004 */
[----:B-1----:R-:W-:Y:S05]  /*2ef0*/  @P0 BRA `(.L_x_52) ;  /* 0x0000000000080947 */ /* 0x002fea0003800000 */
[----:B------:R-:W1:Y:S02]  /*2f00*/  SYNCS.PHASECHK.TRANS64.TRYWAIT P0, [UR4+0xa0], R3 ;  /* 0x0000a003ff0075a7 */ /* 0x000e640008001104 */
[----:B-1----:R-:W-:Y:S05]  /*2f10*/  @!P0 BRA `(.L_x_53) ;  /* 0x0000005c00e08947 */ /* 0x002fea0003800000 */
.L_x_52:
[----:B------:R-:W-:-:S04]  /*2f20*/  UIADD3 UR7, UPT, UPT, UR5, 0x1, URZ ;  /* 0x0000000105077890 */ /* 0x000fc8000fffe0ff */
[----:B------:R-:W-:-:S04]  /*2f30*/  UISETP.NE.AND UP0, UPT, UR7, 0x2, UPT ;  /* 0x000000020700788c */ /* 0x000fc8000bf05270 */
[----:B------:R-:W-:Y:S02]  /*2f40*/  USEL UR8, URZ, 0x1, UP0 ;  /* 0x00000001ff087887 */ /* 0x000fe40008000000 */
[----:B------:R-:W-:-:S04]  /*2f50*/  USEL UR7, UR7, URZ, UP0 ;  /* 0x000000ff07077287 */ /* 0x000fc80008000000 */
[----:B------:R-:W-:Y:S01]  /*2f60*/  ULEA UR7, UR7, UR6, 0x3 ;  /* 0x0000000607077291 */ /* 0x000fe2000f8e18ff */
[----:B-1----:R-:W-:-:S04]  /*2f70*/  LOP3.LUT R3, R12, UR8, RZ, 0x3c, !PT ;  /* 0x000000080c037c12 */ /* 0x002fc8000f8e3cff */
[----:B------:R-:W-:-:S04]  /*2f80*/  SHF.L.U32 R0, R3, 0x1f, RZ ;  /* 0x0000001f03007819 */ /* 0x000fc800000006ff */
[----:B------:R-:W1:Y:S02]  /*2f90*/  SYNCS.PHASECHK.TRANS64 P0, [UR7+0xa0], R0 ;  /* 0x0000a000ff0075a7 */ /* 0x000e640008001007 */
[----:B-1----:R-:W-:Y:S05]  /*2fa0*/  @P0 EXIT ;  /* 0x000000000000094d */ /* 0x002fea0003800000 */
[----:B------:R-:W-:Y:S02]  /*2fb0*/  SHF.L.U32 R3, R3, 0x1f, RZ ;  /* 0x0000001f03037819 */ /* 0x000fe400000006ff */
[----:B------:R-:W-:-:S07]  /*2fc0*/  MOV R0, UR7 ;  /* 0x0000000700007c02 */ /* 0x000fce0008000f00 */
.L_x_54:
[----:B-1----:R1:W2:Y:S02]  /*2fd0*/  SYNCS.PHASECHK.TRANS64.TRYWAIT P0, [R0+URZ+0xa0], R3 ;  /* 0x0000a003000075a7 */ /* 0x0022a400080011ff */
[----:B--2---:R-:W-:Y:S05]  /*2fe0*/  @!P0 NANOSLEEP.SYNCS 0x989680 ;  /* 0x009896800000895d */ /* 0x004fea0003900000 */
[----:B------:R-:W2:Y:S02]  /*2ff0*/  @!P0 SYNCS.PHASECHK.TRANS64 P0, [R0+URZ+0xa0], R3 ;  /* 0x0000a003000085a7 */ /* 0x000ea400080010ff */
[----:B--2---:R-:W-:Y:S05]  /*3000*/  @P0 EXIT ;  /* 0x000000000000094d */ /* 0x004fea0003800000 */
[----:B------:R-:W-:Y:S05]  /*3010*/  BRA `(.L_x_54) ;  /* 0xfffffffc00ec7947 */ /* 0x000fea000383ffff */
.L_x_47:
[----:B------:R-:W-:Y:S05]  /*3020*/  BRA.U UP4, `(.L_x_55) ;  /* 0x00000011042c7547 */ /* 0x000fea000b800000 */
[----:B------:R-:W-:Y:S01]  /*3030*/  UMOV UR4, 0x40 ;  /* 0x0000004000047882 */ /* 0x000fe20000000000 */
[----:B------:R-:W-:Y:S01]  /*3040*/  NOP ;  /* 0x0000000000007918 */ /* 0x000fe20000000000 */
[----:B------:R-:W-:Y:S01]  /*3050*/  ULEA UR5, UR47, UR4, 0x18 ;  /* 0x000000042f057291 */ /* 0x000fe2000f8ec0ff */
[----:B------:R-:W-:Y:S02]  /*3060*/  UMOV UR6, 0x400 ;  /* 0x0000040000067882 */ /* 0x000fe40000000000 */
[----:B------:R-:W-:-:S06]  /*3070*/  ULEA UR6, UR47, UR6, 0x18 ;  /* 0x000000062f067291 */ /* 0x000fcc000f8ec0ff */
[----:B------:R-:W1:Y:S02]  /*3080*/  LDS.U8 R0, [UR5+0x1c] ;  /* 0x00001c05ff007984 */ /* 0x000e640008000000 */
[----:B-1----:R-:W-:-:S13]  /*3090*/  ISETP.NE.AND P0, PT, R0, RZ, PT ;  /* 0x000000ff0000720c */ /* 0x002fda0003f05270 */
[----:B------:R-:W-:Y:S05]  /*30a0*/  @P0 BRA `(.L_x_56) ;  /* 0x0000000000580947 */ /* 0x000fea0003800000 */
[----:B------:R-:W-:-:S13]  /*30b0*/  ELECT P0, URZ, PT ;  /* 0x0000000000ff782f */ /* 0x000fda0003800000 */
[----:B------:R-:W-:Y:S05]  /*30c0*/  @!P0 BRA `(.L_x_57) ;  /* 0x0000000000608947 */ /* 0x000fea0003800000 */
[----:B------:R-:W-:Y:S01]  /*30d0*/  UMOV UR4, 0x10 ;  /* 0x0000001000047882 */ /* 0x000fe20000000000 */
[----:B------:R-:W-:Y:S01]  /*30e0*/  HFMA2 R0, -RZ, RZ, 0, 5.9604644775390625e-08 ;  /* 0x00000001ff007431 */ /* 0x000fe200000001ff */
[----:B------:R-:W-:-:S03]  /*30f0*/  MOV R3, 0xffff ;  /* 0x0000ffff00037802 */ /* 0x000fc60000000f00 */
[----:B------:R-:W-:Y:S04]  /*3100*/  DEPBAR.LE SB1, 0x36 ;  /* 0x00009d800000791a */ /* 0x000fe80000000000 */
[----:B------:R-:W1:Y:S02]  /*3110*/  UTCATOMSWS.FIND_AND_SET.ALIGN UP0, UR4, UR4 ;  /* 0x00000004000475e3 */ /* 0x000e640008000800 */
[----:B-1----:R-:W-:Y:S01]  /*3120*/  MOV R4, UR4 ;  /* 0x0000000400047c02 */ /* 0x002fe20008000f00 */
[----:B------:R-:W-:Y:S06]  /*3130*/  BRA.U UP0, `(.L_x_58) ;  /* 0x0000000100187547 */ /* 0x000fec000b800000 */
.L_x_59:
[----:B------:R-:W-:Y:S05]  /*3140*/  NANOSLEEP 0x64 ;  /* 0x000000640000795d */ /* 0x000fea0003800000 */
[----:B------:R-:W-:-:S05]  /*3150*/  UMOV UR4, 0x10 ;  /* 0x0000001000047882 */ /* 0x000fca0000000000 */
[----:B------:R-:W-:Y:S04]  /*3160*/  DEPBAR.LE SB1, 0x36 ;  /* 0x00009d800000791a */ /* 0x000fe80000000000 */
[----:B------:R-:W1:Y:S02]  /*3170*/  UTCATOMSWS.FIND_AND_SET.ALIGN UP0, UR4, UR4 ;  /* 0x00000004000475e3 */ /* 0x000e640008000800 */
[----:B-1----:R-:W-:Y:S01]  /*3180*/  MOV R4, UR4 ;  /* 0x0000000400047c02 */ /* 0x002fe20008000f00 */
[----:B------:R-:W-:Y:S05]  /*3190*/  BRA.U !UP0, `(.L_x_59) ;  /* 0xfffffffd08e87547 */ /* 0x000fea000b83ffff */
.L_x_58:
[-C--:B------:R-:W-:Y:S02]  /*31a0*/  SHF.L.U32 R3, R3, R4.reuse, RZ ;  /* 0x0000000403037219 */ /* 0x080fe400000006ff */
[----:B------:R-:W-:Y:S01]  /*31b0*/  SHF.L.U32 R0, R0, R4, RZ ;  /* 0x0000000400007219 */ /* 0x000fe200000006ff */
[----:B------:R-:W-:Y:S02]  /*31c0*/  IMAD.SHL.U32 R4, R4, 0x20, RZ ;  /* 0x0000002004047824 */ /* 0x000fe400078e00ff */
[----:B------:R1:W-:Y:S04]  /*31d0*/  ATOMS.OR RZ, [UR5+0x14], R3 ;  /* 0x00001403ffff798c */ /* 0x0003e8000b000005 */
[----:B------:R1:W-:Y:S04]  /*31e0*/  ATOMS.OR RZ, [UR5+0x18], R0 ;  /* 0x00001800ffff798c */ /* 0x0003e8000b000005 */
[----:B------:R1:W-:Y:S01]  /*31f0*/  STS [UR6+0x140], R4 ;  /* 0x00014004ff007988 */ /* 0x0003e20008000806 */
[----:B------:R-:W-:Y:S05]  /*3200*/  BRA `(.L_x_57) ;  /* 0x0000000000107947 */ /* 0x000fea0003800000 */
.L_x_56:
[----:B------:R-:W-:Y:S02]  /*3210*/  MOV R0, 0xffffffff ;  /* 0xffffffff00007802 */ /* 0x000fe40000000f00 */
[----:B------:R-:W-:-:S03]  /*3220*/  MOV R4, 0x3250 ;  /* 0x0000325000047802 */ /* 0x000fc60000000f00 */
[----:B------:R1:W-:Y:S04]  /*3230*/  STS [UR6+0x140], R0 ;  /* 0x00014000ff007988 */ /* 0x0003e80008000806 */
[----:B-1---5:R-:W-:Y:S05]  /*3240*/  CALL.REL.NOINC `($__internal_1_$__cuda_sm10x_tcgen05_guardrail_trap_phase_invalid_during_alloc) ;  /* 0x00000064002c7944 */ /* 0x022fea0003c00000 */
.L_x_57:
[----:B------:R-:W-:Y:S05]  /*3250*/  WARPSYNC.ALL ;  /* 0x0000000000007948 */ /* 0x000fea0003800000 */
[----:B------:R-:W2:Y:S01]  /*3260*/  S2UR UR4, SR_CgaCtaId ;  /* 0x00000000000479c3 */ /* 0x000ea20000008800 */
[----:B------:R-:W-:Y:S01]  /*3270*/  UMOV UR41, 0x400 ;  /* 0x0000040000297882 */ /* 0x000fe20000000000 */
[----:B------:R-:W-:-:S06]  /*3280*/  NOP ;  /* 0x0000000000007918 */ /* 0x000fcc0000000000 */
[----:B------:R-:W-:Y:S06]  /*3290*/  BAR.ARV 0x6, 0xa0 ;  /* 0x0182800000007b1d */ /* 0x000fec0000002000 */
[----:B------:R-:W3:Y:S01]  /*32a0*/  LDCU UR6, c[0x0][0x38c] ;  /* 0x00007180ff0677ac */ /* 0x000ee20008000800 */
[----:B------:R-:W-:Y:S01]  /*32b0*/  LOP3.LUT R2, R2, 0xffff, RZ, 0xc0, !PT ;  /* 0x0000ffff02027812 */ /* 0x000fe200078ec0ff */
[----:B------:R-:W-:Y:S01]  /*32c0*/  IMAD.MOV.U32 R11, RZ, RZ, 0x1 ;  /* 0x00000001ff0b7424 */ /* 0x000fe200078e00ff */
[----:B------:R-:W-:Y:S01]  /*32d0*/  CS2R R8, SRZ ;  /* 0x0000000000087805 */ /* 0x000fe2000001ff00 */
[----:B------:R-:W4:Y:S01]  /*32e0*/  LDCU UR7, c[0x0][0x38c] ;  /* 0x00007180ff0777ac */ /* 0x000f220008000800 */
[----:B------:R-:W-:Y:S01]  /*32f0*/  R2UR UR42, R2 ;  /* 0x00000000022a72ca */ /* 0x000fe200000e0000 */
[----:B------:R-:W-:Y:S01]  /*3300*/  IMAD.MOV.U32 R10, RZ, RZ, RZ ;  /* 0x000000ffff0a7224 */ /* 0x000fe200078e00ff */
[----:B------:R-:W-:Y:S01]  /*3310*/  UMOV UR46, URZ ;  /* 0x000000ff002e7c82 */ /* 0x000fe20008000000 */
[----:B------:R-:W-:Y:S01]  /*3320*/  UMOV UR39, URZ ;  /* 0x000000ff00277c82 */ /* 0x000fe20008000000 */
[----:B--2---:R-:W-:Y:S01]  /*3330*/  ULEA UR41, UR4, UR41, 0x18 ;  /* 0x0000002904297291 */ /* 0x004fe2000f8ec0ff */
[----:B------:R-:W-:Y:S01]  /*3340*/  UMOV UR62, 0x0 ;  /* 0x00000000003e7882 */ /* 0x000fe20000000000 */
[----:B------:R-:W-:-:S02]  /*3350*/  UMOV UR63, 0x8100910 ;  /* 0x08100910003f7882 */ /* 0x000fc40000000000 */
[----:B------:R-:W-:Y:S02]  /*3360*/  UIADD3 UR5, UPT, UPT, UR41, 0x8400, URZ ;  /* 0x0000840029057890 */ /* 0x000fe4000fffe0ff */
[----:B------:R-:W-:Y:S02]  /*3370*/  UIADD3 UR4, UPT, UPT, UR41, 0x28400, URZ ;  /* 0x0002840029047890 */ /* 0x000fe4000fffe0ff */
[----:B---3--:R-:W-:Y:S01]  /*3380*/  UIADD3 UR6, UPT, UPT, UR6, 0x3f, URZ ;  /* 0x0000003f06067890 */ /* 0x008fe2000fffe0ff */
[----:B-1----:R-:W1:Y:S01]  /*3390*/  LDS R0, [UR41+0x140] ;  /* 0x00014029ff007984 */ /* 0x002e620008000800 */
[----:B------:R-:W-:Y:S02]  /*33a0*/  USHF.R.U32.HI UR5, URZ, 0x4, UR5 ;  /* 0x00000004ff057899 */ /* 0x000fe40008011605 */
[----:B------:R-:W-:Y:S02]  /*33b0*/  USHF.R.S32.HI UR47, URZ, 0x1f, UR6 ;  /* 0x0000001fff2f7899 */ /* 0x000fe40008011406 */
[----:B------:R-:W-:-:S02]  /*33c0*/  USHF.R.U32.HI UR4, URZ, 0x4, UR4 ;  /* 0x00000004ff047899 */ /* 0x000fc40008011604 */
[----:B------:R-:W-:Y:S02]  /*33d0*/  ULEA.HI UR47, UR47, UR6, URZ, 0x6 ;  /* 0x000000062f2f7291 */ /* 0x000fe4000f8f30ff */
[----:B------:R-:W-:Y:S02]  /*33e0*/  ULOP3.LUT UR5, UR5, 0x3fff, URZ, 0xc0, !UPT ;  /* 0x00003fff05057892 */ /* 0x000fe4000f8ec0ff */
[----:B------:R-:W-:Y:S02]  /*33f0*/  USHF.R.S32.HI UR47, URZ, 0x6, UR47 ;  /* 0x00000006ff2f7899 */ /* 0x000fe4000801142f */
[----:B------:R-:W-:Y:S02]  /*3400*/  ULOP3.LUT UR4, UR4, 0x3fff, URZ, 0xc0, !UPT ;  /* 0x00003fff04047892 */ /* 0x000fe4000f8ec0ff */
[----:B------:R-:W-:Y:S01]  /*3410*/  UISETP.LT.AND UP0, UPT, UR47, 0x1, UPT ;  /* 0x000000012f00788c */ /* 0x000fe2000bf01270 */
[----:B------:R-:W-:Y:S01]  /*3420*/  UMOV UR60, 0x0 ;  /* 0x00000000003c7882 */ /* 0x000fe20000000000 */
[----:B------:R-:W-:-:S02]  /*3430*/  UMOV UR61, 0x8100910 ;  /* 0x08100910003d7882 */ /* 0x000fc40000000000 */
[----:B------:R-:W-:Y:S01]  /*3440*/  USEL UR64, UR47, 0x1, !UP0 ;  /* 0x000000012f407887 */ /* 0x000fe2000c000000 */
[----:B------:R-:W-:Y:S01]  /*3450*/  UMOV UR58, 0x0 ;  /* 0x00000000003a7882 */ /* 0x000fe20000000000 */
[----:B------:R-:W-:Y:S01]  /*3460*/  UMOV UR59, 0x8100910 ;  /* 0x08100910003b7882 */ /* 0x000fe20000000000 */
[----:B------:R-:W-:Y:S01]  /*3470*/  UMOV UR56, 0x0 ;  /* 0x0000000000387882 */ /* 0x000fe20000000000 */
[----:B------:R-:W-:Y:S01]  /*3480*/  UMOV UR57, 0x8100910 ;  /* 0x0810091000397882 */ /* 0x000fe20000000000 */
[----:B------:R-:W-:Y:S01]  /*3490*/  UMOV UR54, 0x0 ;  /* 0x0000000000367882 */ /* 0x000fe20000000000 */
[----:B------:R-:W-:Y:S01]  /*34a0*/  UMOV UR55, 0x8100910 ;  /* 0x0810091000377882 */ /* 0x000fe20000000000 */
[----:B------:R-:W-:Y:S01]  /*34b0*/  UMOV UR52, 0x0 ;  /* 0x0000000000347882 */ /* 0x000fe20000000000 */
[----:B------:R-:W-:Y:S01]  /*34c0*/  UMOV UR53, 0x8100910 ;  /* 0x0810091000357882 */ /* 0x000fe20000000000 */
[----:B------:R-:W-:Y:S02]  /*34d0*/  ULOP3.LUT UR43, UR5, 0x10000, URZ, 0xfc, !UPT ;  /* 0x00010000052b7892 */ /* 0x000fe4000f8efcff */
[----:B------:R-:W-:-:S02]  /*34e0*/  ULOP3.LUT UR44, UR4, 0x10000, URZ, 0xfc, !UPT ;  /* 0x00010000042c7892 */ /* 0x000fc4000f8efcff */
[----:B------:R-:W-:Y:S02]  /*34f0*/  UIADD3 UR64, UPT, UPT, -UR64, URZ, URZ ;  /* 0x000000ff40407290 */ /* 0x000fe4000fffe1ff */
[----:B----4-:R-:W-:Y:S01]  /*3500*/  UISETP.GE.AND UP4, UPT, UR7, 0x1, UPT ;  /* 0x000000010700788c */ /* 0x010fe2000bf86270 */
[----:B------:R-:W-:Y:S01]  /*3510*/  UMOV UR50, 0x0 ;  /* 0x0000000000327882 */ /* 0x000fe20000000000 */
[----:B------:R-:W-:Y:S01]  /*3520*/  UMOV UR51, 0x8100910 ;  /* 0x0810091000337882 */ /* 0x000fe20000000000 */
[----:B------:R-:W-:Y:S01]  /*3530*/  UMOV UR48, 0x0 ;  /* 0x0000000000307882 */ /* 0x000fe20000000000 */
[----:B-1----:R-:W-:Y:S01]  /*3540*/  R2UR UR65, R0 ;  /* 0x00000000004172ca */ /* 0x002fe200000e0000 */
[----:B------:R-:W-:-:S14]  /*3550*/  UMOV UR49, 0x8100910 ;  /* 0x0810091000317882 */ /* 0x000fdc0000000000 */
.L_x_66:
[----:B------:R-:W-:Y:S02]  /*3560*/  LEA R0, R10, UR41, 0x3 ;  /* 0x000000290a007c11 */ /* 0x000fe4000f8e18ff */
[----:B------:R-:W-:Y:S02]  /*3570*/  SHF.L.U32 R5, R9, 0x1f, RZ ;  /* 0x0000001f09057819 */ /* 0x000fe400000006ff */
[----:B------:R-:W-:Y:S01]  /*3580*/  PLOP3.LUT P0, PT, PT, PT, UP4, 0x80, 0x8 ;  /* 0x000000000008781c */ /* 0x000fe20003f0f048 */
[----:B------:R-:W-:Y:S01]  /*3590*/  VIADD R3, R0, 0xa0 ;  /* 0x000000a000037836 */ /* 0x000fe20000000000 */
[----:B-1----:R-:W1:Y:S02]  /*35a0*/  SYNCS.PHASECHK.TRANS64.TRYWAIT P1, [R0+URZ+0x90], R5 ;  /* 0x00009005000075a7 */ /* 0x002e6400080211ff */
[----:B-1-3--:R-:W-:Y:S09]  /*35b0*/  @!P1 BRA `(.L_x_60) ;  /* 0x0000005800509947 */ /* 0x00aff20003800000 */
.L_x_153:
[----:B------:R-:W-:Y:S01]  /*35c0*/  LEA R4, R10, UR41, 0x4 ;  /* 0x000000290a047c11 */ /* 0x000fe2000f8e20ff */
[----:B------:R-:W-:Y:S01]  /*35d0*/  @UP4 ULEA UR4, UR39, UR41, 0x3 ;  /* 0x0000002927044291 */ /* 0x000fe2000f8e18ff */
[----:B------:R-:W-:Y:S01]  /*35e0*/  PLOP3.LUT P2, PT, PT, PT, PT, 0x80, 0x8 ;  /* 0x000000000008781c */ /* 0x000fe20003f4f070 */
[----:B------:R-:W-:Y:S01]  /*35f0*/  ULEA UR45, UR46, UR41, 0x3 ;  /* 0x000000292e2d7291 */ /* 0x000fe2000f8e18ff */
[----:B------:R-:W-:Y:S01]  /*3600*/  PRMT R3, RZ, 0x654, R3 ;  /* 0x00000654ff037816 */ /* 0x000fe20000000003 */
[----:B------:R-:W-:Y:S01]  /*3610*/  ULEA UR36, UR46, UR65, 0x6 ;  /* 0x000000412e247291 */ /* 0x000fe2000f8e30ff */
[----:B-1----:R-:W1:Y:S01]  /*3620*/  LDS.128 R4, [R4+0x120] ;  /* 0x0001200004047984 */ /* 0x002e620000000c00 */
[----:B------:R-:W-:Y:S02]  /*3630*/  @P0 SHF.L.U32 R2, R8, 0x1f, RZ ;  /* 0x0000001f08020819 */ /* 0x000fe400000006ff */
[----:B------:R-:W-:Y:S01]  /*3640*/  SHF.L.U32 R0, R11, 0x1f, RZ ;  /* 0x0000001f0b007819 */ /* 0x000fe200000006ff */
[----:B------:R-:W-:Y:S01]  /*3650*/  @!PT LDS RZ, [RZ] ;  /* 0x00000000fffff984 */ /* 0x000fe20000000800 */
[----:B------:R-:W-:Y:S01]  /*3660*/  @!PT LDS RZ, [RZ] ;  /* 0x00000000fffff984 */ /* 0x000fe20000000800 */
[----:B------:R-:W-:Y:S01]  /*3670*/  @!PT LDS RZ, [RZ] ;  /* 0x00000000fffff984 */ /* 0x000fe20000000800 */
[----:B------:R-:W-:Y:S01]  /*3680*/  @!PT LDS RZ, [RZ] ;  /* 0x00000000fffff984 */ /* 0x000fe20000000800 */
[----:B------:R2:W-:Y:S06]  /*3690*/  MEMBAR.ALL.CTA ;  /* 0x0000000000007992 */ /* 0x0005ec0000008000 */
[----:B--2---:R-:W2:Y:S02]  /*36a0*/  FENCE.VIEW.ASYNC.S ;  /* 0x00000000000073c6 */ /* 0x004ea40000000000 */
[----:B--2---:R2:W-:Y:S01]  /*36b0*/  SYNCS.ARRIVE.TRANS64.RED.A1T0 RZ, [R3+URZ], RZ ;  /* 0x000000ff03ff79a7 */ /* 0x0045e200081004ff */
[----:B------:R2:W3:Y:S01]  /*36c0*/  @P0 SYNCS.PHASECHK.TRANS64.TRYWAIT P2, [UR4], R2 ;  /* 0x00000002ff0005a7 */ /* 0x0004e20008041104 */
[----:B-1----:R-:W-:Y:S01]  /*36d0*/  LOP3.LUT P1, RZ, R6, 0x1, RZ, 0xc0, !PT ;  /* 0x0000000106ff7812 */ /* 0x002fe2000782c0ff */
[----:B------:R-:W1:Y:S02]  /*36e0*/  SYNCS.PHASECHK.TRANS64.TRYWAIT P0, [UR45+0xd0], R0 ;  /* 0x0000d000ff0075a7 */ /* 0x000e64000800112d */
[----:B-123--:R-:W-:Y:S10]  /*36f0*/  @!P0 BRA `(.L_x_61) ;  /* 0x0000005800148947 */ /* 0x00eff40003800000 */
.L_x_155:
[----:B------:R-:W-:Y:S01]  /*3700*/  IADD3 R10, PT, PT, R10, 0x1, RZ ;  /* 0x000000010a0a7810 */ /* 0x000fe20007ffe0ff */
[----:B------:R-:W-:Y:S06]  /*3710*/  BRA.U !UP4, `(.L_x_62) ;  /* 0x000000050c107547 */ /* 0x000fec000b800000 */
[----:B------:R-:W-:Y:S01]  /*3720*/  UPLOP3.LUT UP2, UPT, UPT, UPT, UPT, 0x40, 0x4 ;  /* 0x000000000004789c */ /* 0x000fe20003f4e870 */
[----:B------:R-:W-:Y:S01]  /*3730*/  UMOV UR38, UR64 ;  /* 0x0000004000267c82 */ /* 0x000fe20008000000 */
[----:B------:R-:W-:Y:S01]  /*3740*/  UMOV UR37, UR47 ;  /* 0x0000002f00257c82 */ /* 0x000fe20008000000 */
[----:B------:R-:W-:-:S08]  /*3750*/  UMOV UR5, UR39 ;  /* 0x0000002700057c82 */ /* 0x000fd00008000000 */
.L_x_65:
[----:B------:R-:W-:Y:S02]  /*3760*/  UIADD3 UR38, UPT, UPT, UR38, 0x1, URZ ;  /* 0x0000000126267890 */ /* 0x000fe4000fffe0ff */
[----:B------:R-:W-:Y:S02]  /*3770*/  ULEA UR7, UR5, UR41, 0x3 ;  /* 0x0000002905077291 */ /* 0x000fe4000f8e18ff */
[----:B------:R-:W-:Y:S01]  /*3780*/  UISETP.NE.AND UP3, UPT, UR38, URZ, UPT ;  /* 0x000000ff2600728c */ /* 0x000fe2000bf65270 */
[----:B--23--:R-:W-:Y:S10]  /*3790*/  @P2 BRA `(.L_x_63) ;  /* 0x00000000000c2947 */ /* 0x00cff40003800000 */
[----:B-1----:R-:W-:Y:S04]  /*37a0*/  SHF.L.U32 R3, R8, 0x1f, RZ ;  /* 0x0000001f08037819 */ /* 0x002fe800000006ff */
[----:B------:R-:W1:Y:S02]  /*37b0*/  SYNCS.PHASECHK.TRANS64.TRYWAIT P0, [UR7], R3 ;  /* 0x00000003ff0075a7 */ /* 0x000e640008001107 */
[----:B-1----:R-:W-:Y:S05]  /*37c0*/  @!P0 BRA `(.L_x_64) ;  /* 0x0000005400f88947 */ /* 0x002fea0003800000 */
.L_x_63:
[----:B------:R-:W-:Y:S01]  /*37d0*/  UISETP.NE.AND UP0, UPT, UR37, 0x1, UPT ;  /* 0x000000012500788c */ /* 0x000fe2000bf05270 */
[----:B------:R-:W-:Y:S01]  /*37e0*/  PLOP3.LUT P2, PT, PT, PT, PT, 0x80, 0x8 ;  /* 0x000000000008781c */ /* 0x000fe20003f4f070 */
[----:B------:R-:W-:Y:S02]  /*37f0*/  UIADD3 UR4, UPT, UPT, UR5, 0x1, URZ ;  /* 0x0000000105047890 */ /* 0x000fe4000fffe0ff */
[----:B------:R-:W-:Y:S02]  /*3800*/  UIADD3 UR40, UPT, UPT, UR7, 0x20, URZ ;  /* 0x0000002007287890 */ /* 0x000fe4000fffe0ff */
[----:B------:R-:W-:Y:S01]  /*3810*/  UISETP.NE.AND UP1, UPT, UR4, 0x4, UPT ;  /* 0x000000040400788c */ /* 0x000fe2000bf25270 */
[----:B------:R-:W-:Y:S01]  /*3820*/  PLOP3.LUT P0, PT, PT, PT, UP0, 0x80, 0x8 ;  /* 0x000000000008781c */ /* 0x000fe20003f0f008 */
[----:B------:R-:W-:Y:S02]  /*3830*/  UIADD3 UR37, UPT, UPT, UR37, -0x1, URZ ;  /* 0xffffffff25257890 */ /* 0x000fe4000fffe0ff */
[----:B------:R-:W-:Y:S02]  /*3840*/  USEL UR6, URZ, 0x1, UP1 ;  /* 0x00000001ff067887 */ /* 0x000fe40008800000 */
[----:B------:R-:W-:Y:S01]  /*3850*/  USEL UR39, UR4, URZ, UP1 ;  /* 0x000000ff04277287 */ /* 0x000fe20008800000 */
[----:B------:R-:W-:Y:S01]  /*3860*/  UMOV UR7, 0x40004040 ;  /* 0x4000404000077882 */ /* 0x000fe20000000000 */
[----:B------:R-:W-:Y:S02]  /*3870*/  UMOV UR35, 0x40004040 ;  /* 0x4000404000237882 */ /* 0x000fe40000000000 */
[----:B------:R-:W-:Y:S01]  /*3880*/  @UP0 ULEA UR4, UR39, UR41, 0x3 ;  /* 0x0000002927040291 */ /* 0x000fe2000f8e18ff */
[----:B------:R-:W-:Y:S01]  /*3890*/  LOP3.LUT R8, R8, UR6, RZ, 0x3c, !PT ;  /* 0x0000000608087c12 */ /* 0x000fe2000f8e3cff */
[----:B------:R-:W-:Y:S01]  /*38a0*/  ULEA UR6, UR5, UR44, 0xa ;  /* 0x0000002c05067291 */ /* 0x000fe2000f8e50ff */
[----:B------:R-:W-:Y:S02]  /*38b0*/  UMOV UR33, 0x40004040 ;  /* 0x4000404000217882 */ /* 0x000fe40000000000 */
[----:B-1----:R-:W-:Y:S01]  /*38c0*/  @P0 SHF.L.U32 R0, R8, 0x1f, RZ ;  /* 0x0000001f08000819 */ /* 0x002fe200000006ff */
[----:B------:R-:W-:Y:S02]  /*38d0*/  UIADD3 UR34, UPT, UPT, UR6, 0x2, URZ ;  /* 0x0000000206227890 */ /* 0x000fe4000fffe0ff */
[----:B------:R-:W-:Y:S01]  /*38e0*/  UIADD3 UR30, UPT, UPT, UR6, 0x4, URZ ;  /* 0x00000004061e7890 */ /* 0x000fe2000fffe0ff */
[----:B------:R2:W3:Y:S01]  /*38f0*/  @P0 SYNCS.PHASECHK.TRANS64.TRYWAIT P2, [UR4], R0 ;  /* 0x00000000ff0005a7 */ /* 0x0004e20008041104 */
[----:B------:R-:W-:Y:S02]  /*3900*/  ULEA UR4, UR5, UR43, 0xb ;  /* 0x0000002b05047291 */ /* 0x000fe4000f8e58ff */
[----:B------:R-:W-:Y:S02]  /*3910*/  UIADD3 UR26, UPT, UPT, UR6, 0x6, URZ ;  /* 0x00000006061a7890 */ /* 0x000fe4000fffe0ff */
        /* <DEDUP_REMOVED lines=10> */
[----:B------:R-:W-:Y:S01]  /*39c0*/  UIADD3 UR8, UPT, UPT, UR4, 0x406, URZ ;  /* 0x0000040604087890 */ /* 0x000fe2000fffe0ff */
[----:B------:R-:W-:Y:S01]  /*39d0*/  UMOV UR5, 0x40004040 ;  /* 0x4000404000057882 */ /* 0x000fe20000000000 */
[----:B------:R-:W-:Y:S01]  /*39e0*/  UMOV UR31, 0x40004040 ;  /* 0x40004040001f7882 */ /* 0x000fe20000000000 */
[----:B------:R1:W-:Y:S01]  /*39f0*/  UTCHMMA gdesc[UR4], gdesc[UR6], tmem[UR36], tmem[UR62], idesc[UR63], UP2 ;  /* 0x00ff3e06040075ea */ /* 0x0003e20009000024 */
[----:B------:R-:W-:Y:S01]  /*3a00*/  UPLOP3.LUT UP2, UPT, UPT, UPT, UPT, 0x80, 0x8 ;  /* 0x000000000008789c */ /* 0x000fe20003f4f070 */
[----:B------:R2:W-:Y:S01]  /*3a10*/  UTCHMMA gdesc[UR32], gdesc[UR34], tmem[UR36], tmem[UR60], idesc[UR61], UPT ;  /* 0x00ff3c22200075ea */ /* 0x0005e2000b800024 */
[----:B------:R-:W-:Y:S01]  /*3a20*/  UMOV UR29, 0x40004040 ;  /* 0x40004040001d7882 */ /* 0x000fe20000000000 */
[----:B------:R-:W-:Y:S01]  /*3a30*/  UMOV UR27, 0x40004040 ;  /* 0x40004040001b7882 */ /* 0x000fe20000000000 */
        /* <DEDUP_REMOVED lines=12> */
[----:B------:R-:W-:Y:S01]  /*3b00*/  UMOV UR9, 0x40004040 ;  /* 0x4000404000097882 */ /* 0x000fe20000000000 */
[----:B------:R2:W-:Y:S01]  /*3b10*/  UTCHMMA gdesc[UR12], gdesc[UR14], tmem[UR36], tmem[UR50], idesc[UR51], UPT ;  /* 0x00ff320e0c0075ea */ /* 0x0005e2000b800024 */
[----:B------:R2:W-:Y:S01]  /*3b20*/  UTCHMMA gdesc[UR8], gdesc[UR10], tmem[UR36], tmem[UR48], idesc[UR49], UPT ;  /* 0x00ff300a080075ea */ /* 0x0005e2000b800024 */
[----:B------:R2:W-:Y:S01]  /*3b30*/  UTCBAR.MULTICAST [UR40], URZ, UR42 ;  /* 0x000000ff280073e9 */ /* 0x0005e2000800082a */
[----:B-1----:R-:W-:Y:S01]  /*3b40*/  UMOV UR5, UR39 ;  /* 0x0000002700057c82 */ /* 0x002fe20008000000 */
[----:B------:R-:W-:Y:S05]  /*3b50*/  BRA.U UP3, `(.L_x_65) ;  /* 0xfffffffd03007547 */ /* 0x000fea000b83ffff */
.L_x_62:
[----:B------:R-:W-:Y:S01]  /*3b60*/  UIADD3 UR4, UPT, UPT, UR46, 0x1, URZ ;  /* 0x000000012e047890 */ /* 0x000fe2000fffe0ff */
[C---:B------:R-:W-:Y:S01]  /*3b70*/  ISETP.NE.AND P0, PT, R10.reuse, 0x2, PT ;  /* 0x000000020a00780c */ /* 0x040fe20003f05270 */
[----:B------:R-:W-:Y:S02]  /*3b80*/  UIADD3 UR5, UPT, UPT, UR45, 0xb0, URZ ;  /* 0x000000b02d057890 */ /* 0x000fe4000fffe0ff */
[----:B------:R-:W-:Y:S01]  /*3b90*/  UISETP.NE.AND UP0, UPT, UR4, 0x4, UPT ;  /* 0x000000040400788c */ /* 0x000fe2000bf05270 */
[----:B-12---:R-:W-:Y:S02]  /*3ba0*/  SEL R0, RZ, 0x1, P0 ;  /* 0x00000001ff007807 */ /* 0x006fe40000000000 */
[----:B------:R-:W-:Y:S01]  /*3bb0*/  SEL R10, R10, RZ, P0 ;  /* 0x000000ff0a0a7207 */ /* 0x000fe20000000000 */
[----:B------:R-:W-:Y:S01]  /*3bc0*/  USEL UR6, URZ, 0x1, UP0 ;  /* 0x00000001ff067887 */ /* 0x000fe20008000000 */
[----:B------:R-:W-:Y:S01]  /*3bd0*/  LOP3.LUT R9, R9, R0, RZ, 0x3c, !PT ;  /* 0x0000000009097212 */ /* 0x000fe200078e3cff */
[----:B------:R-:W-:Y:S01]  /*3be0*/  USEL UR46, UR4, URZ, UP0 ;  /* 0x000000ff042e7287 */ /* 0x000fe20008000000 */
[----:B------:R1:W-:Y:S03]  /*3bf0*/  UTCBAR [UR5], URZ ;  /* 0x000000ff050073e9 */ /* 0x0003e600080000ff */
[----:B------:R-:W-:Y:S01]  /*3c00*/  LOP3.LUT R11, R11, UR6, RZ, 0x3c, !PT ;  /* 0x000000060b0b7c12 */ /* 0x000fe2000f8e3cff */
[----:B------:R-:W-:Y:S07]  /*3c10*/  @P1 BRA `(.L_x_66) ;  /* 0xfffffff800501947 */ /* 0x000fee000383ffff */
[----:B------:R-:W2:Y:S01]  /*3c20*/  S2UR UR8, SR_CgaCtaId ;  /* 0x00000000000879c3 */ /* 0x000ea20000008800 */
[----:B------:R-:W-:Y:S01]  /*3c30*/  ELECT P0, URZ, PT ;  /* 0x0000000000ff782f */ /* 0x000fe20003800000 */
[----:B------:R-:W-:Y:S01]  /*3c40*/  IMAD.MOV.U32 R0, RZ, RZ, 0x1 ;  /* 0x00000001ff007424 */ /* 0x000fe200078e00ff */
[----:B------:R-:W-:Y:S01]  /*3c50*/  UIADD3 UR41, UPT, UPT, UR41, 0xd0, URZ ;  /* 0x000000d029297890 */ /* 0x000fe2000fffe0ff */
[----:B------:R-:W-:Y:S01]  /*3c60*/  SHF.L.U32 R3, R11, 0x1f, RZ ;  /* 0x0000001f0b037819 */ /* 0x000fe200000006ff */
[----:B------:R-:W-:-:S03]  /*3c70*/  UMOV UR4, 0x40 ;  /* 0x0000004000047882 */ /* 0x000fc60000000000 */
[----:B------:R-:W-:Y:S01]  /*3c80*/  UVIRTCOUNT.DEALLOC.SMPOOL 0x80 ;  /* 0x000000800000784c */ /* 0x000fe20000000000 */
[----:B--2---:R-:W-:Y:S02]  /*3c90*/  ULEA UR8, UR8, UR4, 0x18 ;  /* 0x0000000408087291 */ /* 0x004fe4000f8ec0ff */
[----:B------:R-:W-:-:S07]  /*3ca0*/  ULEA UR4, UR46, UR41, 0x3 ;  /* 0x000000292e047291 */ /* 0x000fce000f8e18ff */
[----:B------:R2:W-:Y:S02]  /*3cb0*/  @P0 STS.U8 [UR8+0x1c], R0 ;  /* 0x00001c00ff000988 */ /* 0x0005e40008000008 */
[----:B------:R-:W4:Y:S02]  /*3cc0*/  SYNCS.PHASECHK.TRANS64.TRYWAIT P0, [UR4], R3 ;  /* 0x00000003ff0075a7 */ /* 0x000f240008001104 */
[----:B--2-4-:R-:W-:Y:S05]  /*3cd0*/  @!P0 BRA `(.L_x_67) ;  /* 0x0000005000cc8947 */ /* 0x014fea0003800000 */
.L_x_158:
[----:B------:R-:W-:-:S04]  /*3ce0*/  UIADD3 UR4, UPT, UPT, UR46, 0x1, URZ ;  /* 0x000000012e047890 */ /* 0x000fc8000fffe0ff */
[----:B------:R-:W-:-:S04]  /*3cf0*/  UISETP.NE.AND UP0, UPT, UR4, 0x4, UPT ;  /* 0x000000040400788c */ /* 0x000fc8000bf05270 */
[----:B------:R-:W-:Y:S02]  /*3d00*/  USEL UR6, URZ, 0x1, UP0 ;  /* 0x00000001ff067887 */ /* 0x000fe40008000000 */
[----:B------:R-:W-:-:S04]  /*3d10*/  USEL UR4, UR4, URZ, UP0 ;  /* 0x000000ff04047287 */ /* 0x000fc80008000000 */
[----:B-1----:R-:W-:Y:S01]  /*3d20*/  ULEA UR5, UR4, UR41, 0x3 ;  /* 0x0000002904057291 */ /* 0x002fe2000f8e18ff */
[----:B------:R-:W-:-:S04]  /*3d30*/  LOP3.LUT R2, R11, UR6, RZ, 0x3c, !PT ;  /* 0x000000060b027c12 */ /* 0x000fc8000f8e3cff */
[----:B--2---:R-:W-:-:S04]  /*3d40*/  SHF.L.U32 R3, R2, 0x1f, RZ ;  /* 0x0000001f02037819 */ /* 0x004fc800000006ff */
[----:B------:R-:W1:Y:S02]  /*3d50*/  SYNCS.PHASECHK.TRANS64.TRYWAIT P0, [UR5], R3 ;  /* 0x00000003ff0075a7 */ /* 0x000e640008001105 */
[----:B-1----:R-:W-:Y:S05]  /*3d60*/  @!P0 BRA `(.L_x_68) ;  /* 0x0000005000c08947 */ /* 0x002fea0003800000 */
.L_x_160:
        /* <DEDUP_REMOVED lines=9> */
.L_x_162:
[----:B------:R-:W-:-:S04]  /*3e00*/  UIADD3 UR4, UPT, UPT, UR4, 0x1, URZ ;  /* 0x0000000104047890 */ /* 0x000fc8000fffe0ff */
[----:B------:R-:W-:-:S04]  /*3e10*/  UISETP.NE.AND UP0, UPT, UR4, 0x4, UPT ;  /* 0x000000040400788c */ /* 0x000fc8000bf05270 */
[----:B------:R-:W-:Y:S02]  /*3e20*/  USEL UR5, URZ, 0x1, UP0 ;  /* 0x00000001ff057887 */ /* 0x000fe40008000000 */
[----:B------:R-:W-:-:S04]  /*3e30*/  USEL UR4, UR4, URZ, UP0 ;  /* 0x000000ff04047287 */ /* 0x000fc80008000000 */
[----:B------:R-:W-:Y:S01]  /*3e40*/  ULEA UR4, UR4, UR41, 0x3 ;  /* 0x0000002904047291 */ /* 0x000fe2000f8e18ff */
[----:B-1----:R-:W-:-:S04]  /*3e50*/  LOP3.LUT R3, R2, UR5, RZ, 0x3c, !PT ;  /* 0x0000000502037c12 */ /* 0x002fc8000f8e3cff */
[----:B------:R-:W-:-:S04]  /*3e60*/  SHF.L.U32 R3, R3, 0x1f, RZ ;  /* 0x0000001f03037819 */ /* 0x000fc800000006ff */
[----:B------:R-:W1:Y:S02]  /*3e70*/  SYNCS.PHASECHK.TRANS64.TRYWAIT P0, [UR4], R3 ;  /* 0x00000003ff0075a7 */ /* 0x000e640008001104 */
[----:B-1----:R-:W-:Y:S05]  /*3e80*/  @!P0 BRA `(.L_x_70) ;  /* 0x0000005000a88947 */ /* 0x002fea0003800000 */
.L_x_164:
[----:B------:R-:W-:Y:S01]  /*3e90*/  NOP ;  /* 0x0000000000007918 */ /* 0x000fe20000000000 */
[----:B-1----:R-:W1:Y:S01]  /*3ea0*/  LDS R0, [UR8+0x14] ;  /* 0x00001408ff007984 */ /* 0x002e620008000800 */
[----:B------:R-:W-:Y:S01]  /*3eb0*/  ULOP3.LUT UR4, UR65, 0xffff, URZ, 0xc0, !UPT ;  /* 0x0000ffff41047892 */ /* 0x000fe2000f8ec0ff */
[----:B------:R-:W-:Y:S01]  /*3ec0*/  UMOV UR5, 0xffff ;  /* 0x0000ffff00057882 */ /* 0x000fe20000000000 */
[----:B------:R-:W-:Y:S02]  /*3ed0*/  UMOV UR6, 0x1 ;  /* 0x0000000100067882 */ /* 0x000fe40000000000 */
[----:B------:R-:W-:-:S04]  /*3ee0*/  USHF.R.U32.HI UR4, URZ, 0x5, UR4 ;  /* 0x00000005ff047899 */ /* 0x000fc80008011604 */
[----:B------:R-:W-:Y:S02]  /*3ef0*/  USHF.L.U32 UR5, UR5, UR4, URZ ;  /* 0x0000000405057299 */ /* 0x000fe400080006ff */
[----:B------:R-:W-:-:S04]  /*3f00*/  USHF.L.U32 UR4, UR6, UR4, URZ ;  /* 0x0000000406047299 */ /* 0x000fc800080006ff */
[----:B-1----:R-:W-:-:S04]  /*3f10*/  LOP3.LUT R0, R0, UR5, RZ, 0xc0, !PT ;  /* 0x0000000500007c12 */ /* 0x002fc8000f8ec0ff */
[----:B------:R-:W-:-:S13]  /*3f20*/  ISETP.NE.AND P0, PT, R0, UR5, PT ;  /* 0x0000000500007c0c */ /* 0x000fda000bf05270 */
[----:B------:R-:W-:Y:S05]  /*3f30*/  @P0 BRA `(.L_x_71) ;  /* 0x0000000000580947 */ /* 0x000fea0003800000 */
[----:B------:R-:W1:Y:S02]  /*3f40*/  LDS R0, [UR8+0x18] ;  /* 0x00001808ff007984 */ /* 0x000e640008000800 */
[----:B-1----:R-:W-:-:S04]  /*3f50*/  LOP3.LUT R0, R0, UR4, RZ, 0xc0, !PT ;  /* 0x0000000400007c12 */ /* 0x002fc8000f8ec0ff */
[----:B------:R-:W-:-:S13]  /*3f60*/  ISETP.NE.AND P0, PT, R0, UR4, PT ;  /* 0x0000000400007c0c */ /* 0x000fda000bf05270 */
[----:B------:R-:W-:Y:S05]  /*3f70*/  @P0 BRA `(.L_x_72) ;  /* 0x00000000003c0947 */ /* 0x000fea0003800000 */
[----:B------:R-:W1:Y:S01]  /*3f80*/  S2R R2, SR_LANEID ;  /* 0x0000000000027919 */ /* 0x000e620000000000 */
[----:B------:R-:W-:Y:S01]  /*3f90*/  ULOP3.LUT UR5, URZ, UR5, URZ, 0x33, !UPT ;  /* 0x00000005ff057292 */ /* 0x000fe2000f8e33ff */
[----:B------:R-:W-:Y:S01]  /*3fa0*/  LOP3.LUT R4, RZ, UR4, RZ, 0x33, !PT ;  /* 0x00000004ff047c12 */ /* 0x000fe2000f8e33ff */
[----:B------:R-:W-:Y:S02]  /*3fb0*/  VOTEU.ANY UR4, UPT, PT ;  /* 0x0000000000047886 */ /* 0x000fe400038e0100 */
[----:B------:R-:W-:Y:S01]  /*3fc0*/  UFLO.U32 UR4, UR4 ;  /* 0x00000004000472bd */ /* 0x000fe200080e0000 */
[----:B------:R-:W2:Y:S01]  /*3fd0*/  REDUX UR6, R4 ;  /* 0x00000000040673c4 */ /* 0x000ea20000000000 */
[----:B------:R-:W-:-:S06]  /*3fe0*/  IMAD.U32 R0, RZ, RZ, UR5 ;  /* 0x00000005ff007e24 */ /* 0x000fcc000f8e00ff */
[----:B------:R4:W-:Y:S01]  /*3ff0*/  UTCATOMSWS.AND URZ, UR5 ;  /* 0x0000000500ff79e3 */ /* 0x0009e20008000000 */
[----:B------:R-:W3:Y:S01]  /*4000*/  REDUX UR7, R0 ;  /* 0x00000000000773c4 */ /* 0x000ee20000000000 */
[----:B-1----:R-:W-:Y:S01]  /*4010*/  ISETP.EQ.U32.AND P0, PT, R2, UR4, PT ;  /* 0x0000000402007c0c */ /* 0x002fe2000bf02070 */
[----:B--2---:R-:W-:Y:S01]  /*4020*/  IMAD.U32 R2, RZ, RZ, UR6 ;  /* 0x00000006ff027e24 */ /* 0x004fe2000f8e00ff */
[----:B---3--:R-:W-:-:S11]  /*4030*/  MOV R3, UR7 ;  /* 0x0000000700037c02 */ /* 0x008fd60008000f00 */
[----:B------:R4:W-:Y:S04]  /*4040*/  @P0 ATOMS.AND RZ, [UR8+0x14], R3 ;  /* 0x00001403ffff098c */ /* 0x0009e8000a800008 */
[----:B------:R4:W-:Y:S01]  /*4050*/  @P0 ATOMS.AND RZ, [UR8+0x18], R2 ;  /* 0x00001802ffff098c */ /* 0x0009e2000a800008 */
[----:B------:R-:W-:Y:S05]  /*4060*/  BRA `(.L_x_73) ;  /* 0x0000000000147947 */ /* 0x000fea0003800000 */
.L_x_72:
[----:B------:R-:W-:Y:S02]  /*4070*/  MOV R2, 0x4090 ;  /* 0x0000409000027802 */ /* 0x000fe40000000f00 */
[----:B---3-5:R-:W-:Y:S05]  /*4080*/  CALL.REL.NOINC `($__internal_0_$__cuda_sm10x_tcgen05_guardrail_trap_col_being_dealloced_not_returned_by_alloc) ;  /* 0x0000005400907944 */ /* 0x028fea0003c00000 */
[----:B------:R-:W-:Y:S05]  /*4090*/  BRA `(.L_x_73) ;  /* 0x0000000000087947 */ /* 0x000fea0003800000 */
.L_x_71:
[----:B------:R-:W-:Y:S02]  /*40a0*/  MOV R2, 0x40c0 ;  /* 0x000040c000027802 */ /* 0x000fe40000000f00 */
[----:B---3-5:R-:W-:Y:S05]  /*40b0*/  CALL.REL.NOINC `($__internal_2_$__cuda_sm10x_tcgen05_guardrail_trap_unallocated_columns_being_dealloced) ;  /* 0x00000054009c7944 */ /* 0x028fea0003c00000 */
.L_x_73:
[----:B------:R-:W-:Y:S01]  /*40c0*/  NOP ;  /* 0x0000000000007918 */ /* 0x000fe20000000000 */
[----:B----4-:R-:W-:Y:S05]  /*40d0*/  EXIT ;  /* 0x000000000000794d */ /* 0x010fea0003800000 */
.L_x_55:
[----:B------:R-:W-:-:S09]  /*40e0*/  UISETP.NE.OR UP0, UPT, UR17, 0x3, !UP3 ;  /* 0x000000031100788c */ /* 0x000fd2000df05670 */
[----:B------:R-:W-:Y:S05]  /*40f0*/  BRA.U UP0, `(.L_x_74) ;  /* 0x0000001100547547 */ /* 0x000fea000b800000 */
[----:B------:R-:W1:Y:S01]  /*4100*/  LDCU UR31, c[0x0][0x370] ;  /* 0x00006e00ff1f77ac */ /* 0x000e620008000800 */
[----:B------:R-:W2:Y:S01]  /*4110*/  LDC.64 R16, c[0x0][0x348] ;  /* 0x0000d200ff107b82 */ /* 0x000ea20000000a00 */
[----:B------:R-:W-:Y:S02]  /*4120*/  HFMA2 R13, -RZ, RZ, 0, 0 ;  /* 0x00000000ff0d7431 */ /* 0x000fe400000001ff */
[----:B------:R-:W-:Y:S01]  /*4130*/  IMAD.MOV.U32 R15, RZ, RZ, 0x1 ;  /* 0x00000001ff0f7424 */ /* 0x000fe200078e00ff */
[----:B------:R-:W1:Y:S01]  /*4140*/  LDCU.128 UR48, c[0x0][0xb10] ;  /* 0x00016200ff3077ac */ /* 0x000e620008000c00 */
[----:B------:R-:W-:Y:S01]  /*4150*/  IMAD.MOV.U32 R14, RZ, RZ, RZ ;  /* 0x000000ffff0e7224 */ /* 0x000fe200078e00ff */
[----:B------:R-:W-:Y:S01]  /*4160*/  MOV R7, 0x2000 ;  /* 0x0000200000077802 */ /* 0x000fe20000000f00 */
[----:B------:R-:W3:Y:S01]  /*4170*/  LDCU UR30, c[0x0][0x374] ;  /* 0x00006e80ff1e77ac */ /* 0x000ee20008000800 */
[----:B------:R-:W4:Y:S01]  /*4180*/  LDC.64 R2, c[0x0][0x888] ;  /* 0x00022200ff027b82 */ /* 0x000f220000000a00 */
[----:B------:R-:W3:Y:S01]  /*4190*/  LDCU UR15, c[0x0][0xb0c] ;  /* 0x00016180ff0f77ac */ /* 0x000ee20008000800 */
[----:B------:R-:W2:Y:S06]  /*41a0*/  LDCU UR41, c[0x0][0xb20] ;  /* 0x00016400ff2977ac */ /* 0x000eac0008000800 */
[----:B------:R-:W4:Y:S01]  /*41b0*/  LDC.64 R4, c[0x0][0x890] ;  /* 0x00022400ff047b82 */ /* 0x000f220000000a00 */
[----:B------:R-:W2:Y:S01]  /*41c0*/  LDCU UR4, c[0x0][0xb30] ;  /* 0x00016600ff0477ac */ /* 0x000ea20008000800 */
[----:B------:R-:W-:Y:S01]  /*41d0*/  UMOV UR21, 0x400 ;  /* 0x0000040000157882 */ /* 0x000fe20000000000 */
[----:B-1----:R-:W-:-:S02]  /*41e0*/  UIMAD.WIDE.U32 UR6, UR31, UR48, URZ ;  /* 0x000000301f0672a5 */ /* 0x002fc4000f8e00ff */
[----:B---3--:R-:W-:Y:S02]  /*41f0*/  UIMAD.WIDE.U32 UR8, UR30, UR51, URZ ;  /* 0x000000331e0872a5 */ /* 0x008fe4000f8e00ff */
[----:B------:R-:W-:Y:S02]  /*4200*/  ULEA UR21, UR47, UR21, 0x18 ;  /* 0x000000152f157291 */ /* 0x000fe4000f8ec0ff */
[----:B------:R-:W-:Y:S02]  /*4210*/  UPLOP3.LUT UP3, UPT, UPT, UPT, UPT, 0x40, 0x4 ;  /* 0x000000000004789c */ /* 0x000fe40003f6e870 */
[----:B------:R-:W-:Y:S01]  /*4220*/  UIADD3 UR37, UPT, UPT, UR21, 0x58, URZ ;  /* 0x0000005815257890 */ /* 0x000fe2000fffe0ff */
[----:B------:R-:W-:Y:S01]  /*4230*/  UMOV UR6, UR7 ;  /* 0x0000000700067c82 */ /* 0x000fe20008000000 */
[----:B------:R-:W-:Y:S01]  /*4240*/  UMOV UR38, UR9 ;  /* 0x0000000900267c82 */ /* 0x000fe20008000000 */
[----:B------:R-:W-:Y:S02]  /*4250*/  UISETP.GE.AND UP0, UPT, UR42, 0x1, UPT ;  /* 0x000000012a00788c */ /* 0x000fe4000bf06270 */
[----:B------:R-:W-:Y:S01]  /*4260*/  UISETP.NE.AND UP4, UPT, UR42, 0x1, UPT ;  /* 0x000000012a00788c */ /* 0x000fe2000bf85270 */
[----:B------:R-:W1:Y:S01]  /*4270*/  LDCU.64 UR22, c[0x0][0xb28] ;  /* 0x00016500ff1677ac */ /* 0x000e620008000a00 */
[----:B------:R-:W-:-:S02]  /*4280*/  UISETP.NE.AND UP6, UPT, UR15, 0x1, UPT ;  /* 0x000000010f00788c */ /* 0x000fc4000bfc5270 */
[----:B------:R-:W-:Y:S02]  /*4290*/  UISETP.NE.AND UP5, UPT, UR50, 0x1, UPT ;  /* 0x000000013200788c */ /* 0x000fe4000bfa5270 */
[----:B------:R-:W-:Y:S02]  /*42a0*/  UIADD3 UR33, UPT, UPT, UR21, 0x40, URZ ;  /* 0x0000004015217890 */ /* 0x000fe4000fffe0ff */
[----:B------:R-:W-:Y:S02]  /*42b0*/  UIADD3 UR25, UPT, UPT, UR21, 0x48, URZ ;  /* 0x0000004815197890 */ /* 0x000fe4000fffe0ff */
[----:B------:R-:W-:Y:S02]  /*42c0*/  UIADD3 UR17, UPT, UPT, UR21, 0x50, URZ ;  /* 0x0000005015117890 */ /* 0x000fe4000fffe0ff */
[----:B------:R-:W-:Y:S02]  /*42d0*/  UPRMT UR37, UR47, 0x654, UR37 ;  /* 0x000006542f257896 */ /* 0x000fe40008000025 */
[----:B------:R-:W-:-:S02]  /*42e0*/  USHF.R.U32.HI UR39, URZ, UR49, UR6 ;  /* 0x00000031ff277299 */ /* 0x000fc40008011606 */
[----:B--2---:R-:W-:Y:S02]  /*42f0*/  USHF.R.U32.HI UR38, URZ, UR41, UR38 ;  /* 0x00000029ff267299 */ /* 0x004fe40008011626 */
[----:B------:R-:W-:-:S11]  /*4300*/  UISETP.NE.AND UP2, UPT, UR4, 0x1, UPT ;  /* 0x000000010400788c */ /* 0x000fd6000bf45270 */
.L_x_85:
[C---:B------:R-:W-:Y:S02]  /*4310*/  LEA R12, R14.reuse, UR21, 0x3 ;  /* 0x000000150e0c7c11 */ /* 0x040fe4000f8e18ff */
[----:B------:R-:W-:Y:S02]  /*4320*/  SHF.L.U32 R9, R13, 0x1f, RZ ;  /* 0x0000001f0d097819 */ /* 0x000fe400000006ff */
[----:B------:R-:W-:Y:S02]  /*4330*/  LEA R10, R14, UR21, 0x4 ;  /* 0x000000150e0a7c11 */ /* 0x000fe4000f8e20ff */
[----:B--2---:R-:W2:Y:S02]  /*4340*/  SYNCS.PHASECHK.TRANS64.TRYWAIT P0, [R12+URZ+0x90], R9 ;  /* 0x000090090c0075a7 */ /* 0x004ea400080011ff */
[----:B--2---:R-:W-:Y:S05]  /*4350*/  @!P0 BRA `(.L_x_75) ;  /* 0x0000004c008c8947 */ /* 0x004fea0003800000 */
.L_x_165:
[----:B--2---:R-:W2:Y:S01]  /*4360*/  LDS.128 R8, [R10+0x120] ;  /* 0x000120000a087984 */ /* 0x004ea20000000c00 */
[----:B------:R-:W-:Y:S01]  /*4370*/  UISETP.GE.AND UP0, UPT, UR42, 0x1, UPT ;  /* 0x000000012a00788c */ /* 0x000fe2000bf06270 */
[----:B------:R-:W-:Y:S01]  /*4380*/  @!PT LDS RZ, [RZ] ;  /* 0x00000000fffff984 */ /* 0x000fe20000000800 */
[----:B------:R-:W-:Y:S01]  /*4390*/  @!PT LDS RZ, [RZ] ;  /* 0x00000000fffff984 */ /* 0x000fe20000000800 */
[----:B------:R-:W-:Y:S01]  /*43a0*/  @!PT LDS RZ, [RZ] ;  /* 0x00000000fffff984 */ /* 0x000fe20000000800 */
[----:B------:R-:W-:Y:S01]  /*43b0*/  @!PT LDS RZ, [RZ] ;  /* 0x00000000fffff984 */ /* 0x000fe20000000800 */
[----:B------:R3:W-:Y:S06]  /*43c0*/  MEMBAR.ALL.CTA ;  /* 0x0000000000007992 */ /* 0x0007ec0000008000 */
[----:B---3--:R-:W3:Y:S01]  /*43d0*/  FENCE.VIEW.ASYNC.S ;  /* 0x00000000000073c6 */ /* 0x008ee20000000000 */
[----:B--2---:R-:W-:Y:S11]  /*43e0*/  LOP3.LUT P0, RZ, R10, 0x1, RZ, 0xc0, !PT ;  /* 0x000000010aff7812 */ /* 0x004ff6000780c0ff */
[----:B------:R-:W-:Y:S02]  /*43f0*/  @!UPT UIADD3 URZ, UPT, UPT, URZ, URZ, URZ ;  /* 0x000000fffffff290 */ /* 0x000fe4000fffe0ff */
[----:B---3--:R-:W-:Y:S01]  /*4400*/  VOTEU.ANY UP1, P0 ;  /* 0x0000000000ff7886 */ /* 0x008fe20000020100 */
[----:B------:R-:W-:Y:S11]  /*4410*/  PLOP3.LUT P0, PT, PT, PT, UP1, 0x80, 0x8 ;  /* 0x000000000008781c */ /* 0x000ff60003f0f018 */
[----:B------:R-:W-:Y:S02]  /*4420*/  @!UPT UIADD3 URZ, UPT, UPT, URZ, URZ, URZ ;  /* 0x000000fffffff290 */ /* 0x000fe4000fffe0ff */
[----:B------:R-:W-:Y:S02]  /*4430*/  @P0 SHF.R.U32.HI R0, RZ, 0x10, R9 ;  /* 0x00000010ff000819 */ /* 0x000fe40000011609 */
[----:B------:R-:W-:Y:S02]  /*4440*/  @P0 MOV R6, R8 ;  /* 0x0000000800060202 */ /* 0x000fe40000000f00 */
[----:B------:R-:W-:Y:S01]  /*4450*/  @P0 R2UR UR4, R0 ;  /* 0x00000000000402ca */ /* 0x000fe200000e0000 */
[----:B------:R-:W-:Y:S01]  /*4460*/  VIADD R0, R12, 0xa0 ;  /* 0x000000a00c007836 */ /* 0x000fe20000000000 */
[----:B------:R-:W-:Y:S02]  /*4470*/  @P0 LOP3.LUT R8, R9, 0xffff, RZ, 0xc0, !PT ;  /* 0x0000ffff09080812 */ /* 0x000fe400078ec0ff */
[----:B------:R-:W-:Y:S02]  /*4480*/  @P0 R2UR UR6, R6 ;  /* 0x00000000060602ca */ /* 0x000fe400000e0000 */
[----:B------:R-:W-:Y:S02]  /*4490*/  PRMT R0, RZ, 0x654, R0 ;  /* 0x00000654ff007816 */ /* 0x000fe40000000000 */
[----:B------:R-:W-:Y:S02]  /*44a0*/  @P0 R2UR UR5, R8 ;  /* 0x00000000080502ca */ /* 0x000fe400000e0000 */
[----:B------:R2:W-:Y:S03]  /*44b0*/  SYNCS.ARRIVE.TRANS64.RED.A1T0 RZ, [R0+URZ], RZ ;  /* 0x000000ff00ff79a7 */ /* 0x0005e600081004ff */
[----:B------:R-:W-:Y:S04]  /*44c0*/  @UP1 UMOV UR29, UR4 ;  /* 0x00000004001d1c82 */ /* 0x000fe80008000000 */
[----:B------:R-:W-:Y:S04]  /*44d0*/  @UP1 UMOV UR14, UR6 ;  /* 0x00000006000e1c82 */ /* 0x000fe80008000000 */
[----:B------:R-:W-:Y:S01]  /*44e0*/  @UP1 UMOV UR13, UR5 ;  /* 0x00000005000d1c82 */ /* 0x000fe20008000000 */
[----:B------:R-:W-:Y:S05]  /*44f0*/  BRA.U !UP0, `(.L_x_76) ;  /* 0x0000000108a47547 */ /* 0x000fea000b800000 */
[----:B------:R-:W-:Y:S02]  /*4500*/  UIMAD.WIDE.U32 UR18, UR13, UR51, URZ ;  /* 0x000000330d1272a5 */ /* 0x000fe4000f8e00ff */
[----:B------:R-:W-:Y:S02]  /*4510*/  UIMAD.WIDE.U32 UR26, UR14, UR48, URZ ;  /* 0x000000300e1a72a5 */ /* 0x000fe4000f8e00ff */
[----:B------:R-:W-:Y:S02]  /*4520*/  USEL UR4, UR30, UR38, !UP5 ;  /* 0x000000261e047287 */ /* 0x000fe4000e800000 */
[----:B------:R-:W-:Y:S02]  /*4530*/  USEL UR7, UR31, UR39, !UP6 ;  /* 0x000000271f077287 */ /* 0x000fe4000f000000 */
[----:B-1----:R-:W-:Y:S02]  /*4540*/  UIMAD.WIDE.U32 UR8, UR4, UR22, URZ ;  /* 0x00000016040872a5 */ /* 0x002fe4000f8e00ff */
[----:B------:R-:W-:Y:S01]  /*4550*/  UIMAD.WIDE.U32 UR10, UR7, UR22, URZ ;  /* 0x00000016070a72a5 */ /* 0x000fe2000f8e00ff */
[----:B------:R-:W-:Y:S02]  /*4560*/  UMOV UR5, UR19 ;  /* 0x0000001300057c82 */ /* 0x000fe40008000000 */
[----:B------:R-:W-:Y:S03]  /*4570*/  USHF.R.U32.HI UR6, URZ, UR41, UR5 ;  /* 0x00000029ff067299 */ /* 0x000fe60008011605 */
[----:B------:R-:W-:Y:S01]  /*4580*/  UMOV UR5, UR27 ;  /* 0x0000001b00057c82 */ /* 0x000fe20008000000 */
[----:B------:R-:W-:Y:S02]  /*4590*/  USEL UR6, UR13, UR6, !UP5 ;  /* 0x000000060d067287 */ /* 0x000fe4000e800000 */
[----:B------:R-:W-:Y:S03]  /*45a0*/  USHF.R.U32.HI UR12, URZ, UR49, UR5 ;  /* 0x00000031ff0c7299 */ /* 0x000fe60008011605 */
[----:B------:R-:W-:Y:S02]  /*45b0*/  UMOV UR5, UR9 ;  /* 0x0000000900057c82 */ /* 0x000fe40008000000 */
[----:B------:R-:W-:Y:S03]  /*45c0*/  @UP4 USHF.R.U32.HI UR4, URZ, UR23, UR5 ;  /* 0x00000017ff044299 */ /* 0x000fe60008011605 */
[----:B------:R-:W-:Y:S01]  /*45d0*/  UMOV UR5, UR11 ;  /* 0x0000000b00057c82 */ /* 0x000fe20008000000 */
[----:B------:R-:W-:Y:S02]  /*45e0*/  UIMAD UR4, UR42, UR4, URZ ;  /* 0x000000042a0472a4 */ /* 0x000fe4000f8e02ff */
[----:B------:R-:W-:Y:S02]  /*45f0*/  @UP4 USHF.R.U32.HI UR7, URZ, UR23, UR5 ;  /* 0x00000017ff074299 */ /* 0x000fe40008011605 */
[----:B------:R-:W-:Y:S02]  /*4600*/  UIMAD.WIDE.U32 UR10, UR6, UR22, URZ ;  /* 0x00000016060a72a5 */ /* 0x000fe4000f8e00ff */
[----:B------:R-:W-:Y:S02]  /*4610*/  USEL UR5, UR14, UR12, !UP6 ;  /* 0x0000000c0e057287 */ /* 0x000fe4000f000000 */
[----:B------:R-:W-:Y:S02]  /*4620*/  UIMAD UR8, UR42, UR7, URZ ;  /* 0x000000072a0872a4 */ /* 0x000fe4000f8e02ff */
[----:B------:R-:W-:Y:S03]  /*4630*/  UISETP.GE.AND UP0, UPT, UR6, UR4, UPT ;  /* 0x000000040600728c */ /* 0x000fe6000bf06270 */
[----:B------:R-:W-:Y:S01]  /*4640*/  UMOV UR4, UR11 ;  /* 0x0000000b00047c82 */ /* 0x000fe20008000000 */
[----:B------:R-:W-:Y:S02]  /*4650*/  UISETP.GE.OR UP0, UPT, UR5, UR8, UP0 ;  /* 0x000000080500728c */ /* 0x000fe40008706670 */
[----:B------:R-:W-:Y:S02]  /*4660*/  USHF.R.U32.HI UR4, URZ, UR23, UR4 ;  /* 0x00000017ff047299 */ /* 0x000fe40008011604 */
[----:B------:R-:W-:Y:S02]  /*4670*/  UIMAD.WIDE.U32 UR8, UR5, UR22, URZ ;  /* 0x00000016050872a5 */ /* 0x000fe4000f8e00ff */
[----:B------:R-:W-:Y:S04]  /*4680*/  USEL UR10, UR6, UR4, !UP4 ;  /* 0x00000004060a7287 */ /* 0x000fe8000e000000 */
[----:B------:R-:W-:Y:S01]  /*4690*/  UIADD3 UR11, UPT, UPT, -UR10, URZ, URZ ;  /* 0x000000ff0a0b7290 */ /* 0x000fe2000fffe1ff */
[----:B------:R-:W-:Y:S02]  /*46a0*/  @!UP0 UMOV UR4, UR9 ;  /* 0x0000000900048c82 */ /* 0x000fe40008000000 */
[----:B------:R-:W-:Y:S02]  /*46b0*/  @!UP0 USHF.R.U32.HI UR4, URZ, UR23, UR4 ;  /* 0x00000017ff048299 */ /* 0x000fe40008011604 */
[----:B------:R-:W-:Y:S02]  /*46c0*/  UIMAD UR8, UR42, UR11, UR6 ;  /* 0x0000000b2a0872a4 */ /* 0x000fe4000f8e0206 */
[----:B------:R-:W-:Y:S04]  /*46d0*/  @!UP0 USEL UR4, UR5, UR4, !UP4 ;  /* 0x0000000405048287 */ /* 0x000fe8000e000000 */
[----:B------:R-:W-:Y:S02]  /*46e0*/  @!UP0 UIMAD UR8, UR7, UR8, UR4 ;  /* 0x00000008070882a4 */ /* 0x000fe4000f8e0204 */
[----:B------:R-:W-:Y:S02]  /*46f0*/  @!UP0 UIADD3 UR9, UPT, UPT, UR10, -UR4, URZ ;  /* 0x800000040a098290 */ /* 0x000fe4000fffe0ff */
[----:B------:R-:W-:Y:S02]  /*4700*/  UIADD3 UR4, UPT, UPT, -UR5, URZ, URZ ;  /* 0x000000ff05047290 */ /* 0x000fe4000fffe1ff */
[----:B------:R-:W-:Y:S02]  /*4710*/  UIADD3 UR7, UPT, UPT, -UR6, URZ, URZ ;  /* 0x000000ff06077290 */ /* 0x000fe4000fffe1ff */
[----:B------:R-:W-:Y:S02]  /*4720*/  @!UP0 UIMAD UR6, UR9, UR42, UR5 ;  /* 0x0000002a090682a4 */ /* 0x000fe4000f8e0205 */
[----:B------:R-:W-:Y:S02]  /*4730*/  UIMAD UR14, UR15, UR4, UR14 ;  /* 0x000000040f0e72a4 */ /* 0x000fe4000f8e020e */
[----:B------:R-:W-:Y:S01]  /*4740*/  UIMAD UR13, UR50, UR7, UR13 ;  /* 0x00000007320d72a4 */ /* 0x000fe2000f8e020d */
[----:B------:R-:W-:Y:S02]  /*4750*/  @!UP0 UMOV UR5, UR8 ;  /* 0x0000000800058c82 */ /* 0x000fe40008000000 */
[----:B------:R-:W-:Y:S02]  /*4760*/  UIMAD UR14, UR5, UR15, UR14 ;  /* 0x0000000f050e72a4 */ /* 0x000fe4000f8e020e */
[----:B------:R-:W-:Y:S11]  /*4770*/  UIMAD UR13, UR6, UR50, UR13 ;  /* 0x00000032060d72a4 */ /* 0x000ff6000f8e020d */
[----:B------:R-:W-:Y:S01]  /*4780*/  @!UPT UIADD3 URZ, UPT, UPT, URZ, URZ, URZ ;  /* 0x000000fffffff290 */ /* 0x000fe2000fffe0ff */
.L_x_76:
[----:B------:R-:W3:Y:S01]  /*4790*/  @!UP2 LDCU.128 UR8, c[0x0][0xb10] ;  /* 0x00016200ff08a7ac */ /* 0x000ee20008000c00 */
[C---:B----4-:R-:W-:Y:S02]  /*47a0*/  ISETP.NE.U32.AND P1, PT, R4.reuse, RZ, PT ;  /* 0x000000ff0400720c */ /* 0x050fe40003f25070 */
[----:B------:R-:W-:Y:S02]  /*47b0*/  ISETP.NE.U32.AND P0, PT, R4, RZ, PT ;  /* 0x000000ff0400720c */ /* 0x000fe40003f05070 */
[C---:B------:R-:W-:Y:S02]  /*47c0*/  ISETP.NE.AND.EX P1, PT, R5.reuse, RZ, PT, P1 ;  /* 0x000000ff0500720c */ /* 0x040fe40003f25310 */
[----:B------:R-:W-:Y:S01]  /*47d0*/  ISETP.NE.AND.EX P0, PT, R5, RZ, PT, P0 ;  /* 0x000000ff0500720c */ /* 0x000fe20003f05300 */
[----:B------:R-:W4:Y:S01]  /*47e0*/  @!UP2 LDCU UR5, c[0x0][0xb0c] ;  /* 0x00016180ff05a7ac */ /* 0x000f220008000800 */
[----:B------:R-:W-:Y:S01]  /*47f0*/  SHF.L.U32 R9, R15, 0x1f, RZ ;  /* 0x0000001f0f097819 */ /* 0x000fe200000006ff */
[----:B------:R-:W-:Y:S02]  /*4800*/  USHF.L.U32 UR35, UR16, 0x7, URZ ;  /* 0x0000000710237899 */ /* 0x000fe400080006ff */
[----:B------:R-:W-:Y:S02]  /*4810*/  USHF.L.U32 UR34, UR20, 0x6, URZ ;  /* 0x0000000614227899 */ /* 0x000fe400080006ff */
[----:B---3--:R-:W-:Y:S07]  /*4820*/  UIMAD.WIDE.U32 UR6, UR14, UR8, URZ ;  /* 0x000000080e0672a5 */ /* 0x008fee000f8e00ff */
[----:B------:R-:W-:Y:S01]  /*4830*/  @!UP2 UMOV UR4, UR7 ;  /* 0x000000070004ac82 */ /* 0x000fe20008000000 */
[----:B----4-:R-:W-:Y:S02]  /*4840*/  @!UP2 UISETP.NE.AND UP0, UPT, UR5, 0x1, UPT ;  /* 0x000000010500a88c */ /* 0x010fe4000bf05270 */
[----:B------:R-:W-:Y:S02]  /*4850*/  @!UP2 USHF.R.U32.HI UR4, URZ, UR9, UR4 ;  /* 0x00000009ff04a299 */ /* 0x000fe40008011604 */
[----:B------:R-:W-:Y:S02]  /*4860*/  UIMAD.WIDE.U32 UR6, UR13, UR11, URZ ;  /* 0x0000000b0d0672a5 */ /* 0x000fe4000f8e00ff */
[----:B------:R-:W-:Y:S02]  /*4870*/  @!UP2 USEL UR8, UR14, UR4, !UP0 ;  /* 0x000000040e08a287 */ /* 0x000fe4000c000000 */
[----:B------:R-:W-:Y:S03]  /*4880*/  @!UP2 UISETP.NE.AND UP0, UPT, UR10, 0x1, UPT ;  /* 0x000000010a00a88c */ /* 0x000fe6000bf05270 */
[----:B------:R-:W-:Y:S02]  /*4890*/  @!UP2 UMOV UR6, UR7 ;  /* 0x000000070006ac82 */ /* 0x000fe40008000000 */
[----:B------:R-:W3:Y:S02]  /*48a0*/  @!UP2 LDCU UR4, c[0x0][0xb20] ;  /* 0x00016400ff04a7ac */ /* 0x000ee40008000800 */
[----:B---3--:R-:W-:Y:S04]  /*48b0*/  @!UP2 USHF.R.U32.HI UR6, URZ, UR4, UR6 ;  /* 0x00000004ff06a299 */ /* 0x008fe80008011606 */
[----:B------:R-:W-:Y:S04]  /*48c0*/  @!UP2 USEL UR6, UR13, UR6, !UP0 ;  /* 0x000000060d06a287 */ /* 0x000fe8000c000000 */
[----:B------:R-:W-:Y:S02]  /*48d0*/  @!UP2 UIADD3 UR4, UPT, UPT, -UR8, UR6, URZ ;  /* 0x000000060804a290 */ /* 0x000fe4000fffe1ff */
[----:B------:R-:W-:Y:S02]  /*48e0*/  @!UP2 UIADD3 UR6, UPT, UPT, UR8, -UR6, URZ ;  /* 0x800000060806a290 */ /* 0x000fe4000fffe0ff */
[----:B------:R-:W-:Y:S02]  /*48f0*/  @!UP2 UIMAD UR14, UR4, UR5, UR14 ;  /* 0x00000005040ea2a4 */ /* 0x000fe4000f8e020e */
[----:B------:R-:W-:Y:S01]  /*4900*/  @!UP2 UIMAD UR13, UR6, UR10, UR13 ;  /* 0x0000000a060da2a4 */ /* 0x000fe2000f8e020d */
[----:B------:R-:W-:Y:S11]  /*4910*/  BRA.U UP3, `(.L_x_77) ;  /* 0x0000000103107547 */ /* 0x000ff6000b800000 */
[----:B--2---:R-:W-:Y:S04]  /*4920*/  MOV R0, UR40 ;  /* 0x0000002800007c02 */ /* 0x004fe80008000f00 */
[----:B------:R-:W-:Y:S04]  /*4930*/  SHF.L.U32 R11, R0, 0x1f, RZ ;  /* 0x0000001f000b7819 */ /* 0x000fe800000006ff */
[----:B------:R-:W2:Y:S02]  /*4940*/  SYNCS.PHASECHK.TRANS64.TRYWAIT P2, [UR21+0x88], R11 ;  /* 0x0000880bff0075a7 */ /* 0x000ea40008041115 */
[----:B--2---:R-:W-:Y:S05]  /*4950*/  @!P2 BRA `(.L_x_78) ;  /* 0x000000480020a947 */ /* 0x004fea0003800000 */
.L_x_77:
[----:B------:R-:W-:Y:S05]  /*4960*/  @!P1 BRA `(.L_x_79) ;  /* 0x0000000000309947 */ /* 0x000fea0003800000 */
[----:B------:R-:W-:Y:S01]  /*4970*/  ISETP.NE.U32.AND P1, PT, R2, RZ, PT ;  /* 0x000000ff0200720c */ /* 0x000fe20003f25070 */
[----:B------:R-:W3:Y:S01]  /*4980*/  LDCU.64 UR4, c[0x0][0x358] ;  /* 0x00006b00ff0477ac */ /* 0x000ee20008000a00 */
[----:B------:R-:W-:Y:S02]  /*4990*/  IMAD.MOV.U32 R56, RZ, RZ, 0x1 ;  /* 0x00000001ff387424 */ /* 0x000fe400078e00ff */
[----:B------:R-:W-:Y:S11]  /*49a0*/  ISETP.NE.AND.EX P1, PT, R3, RZ, PT, P1 ;  /* 0x000000ff0300720c */ /* 0x000ff60003f25310 */
[----:B------:R-:W-:Y:S02]  /*49b0*/  @!UPT UIADD3 URZ, UPT, UPT, URZ, URZ, URZ ;  /* 0x000000fffffff290 */ /* 0x000fe4000fffe0ff */
[----:B--2---:R-:W2:Y:S01]  /*49c0*/  @P1 LDC.64 R10, c[0x0][0x888] ;  /* 0x00022200ff0a1b82 */ /* 0x004ea20000000a00 */
[----:B------:R-:W-:Y:S04]  /*49d0*/  @P1 IMAD R0, R4, UR36, RZ ;  /* 0x0000002404001c24 */ /* 0x000fe8000f8e02ff */
[----:B--2---:R-:W-:Y:S04]  /*49e0*/  @P1 IMAD.WIDE R10, R0, 0x4, R10 ;  /* 0x00000004000a1825 */ /* 0x004fe800078e020a */
[----:B------:R-:W-:Y:S01]  /*49f0*/  HFMA2 R0, -RZ, RZ, 0, 5.9604644775390625e-08 ;  /* 0x00000001ff007431 */ /* 0x000fe200000001ff */
[----:B---3-5:R3:W5:Y:S04]  /*4a00*/  @P1 LDG.E R27, desc[UR4][R10.64] ;  /* 0x000000040a1b1981 */ /* 0x028768000c1e1900 */
[----:B------:R-:W-:Y:S01]  /*4a10*/  @!P1 PRMT R56, R0, 0x7610, R56 ;  /* 0x0000761000389816 */ /* 0x000fe20000000038 */
[----:B---3--:R-:W4:Y:S06]  /*4a20*/  @!P1 LDC R27, c[0x0][0x880] ;  /* 0x00022000ff1b9b82 */ /* 0x008f2c0000000800 */
.L_x_79:
[----:B----45:R-:W-:Y:S01]  /*4a30*/  @!P0 FSETP.EQ.AND P1, PT, R27, RZ, PT ;  /* 0x000000ff1b00820b */ /* 0x030fe20003f22000 */
[----:B------:R-:W-:Y:S01]  /*4a40*/  @!UPT UIADD3 URZ, UPT, UPT, URZ, URZ, URZ ;  /* 0x000000fffffff290 */ /* 0x000fe2000fffe0ff */
[----:B------:R-:W-:Y:S11]  /*4a50*/  @!P0 BRA `(.L_x_80) ;  /* 0x0000000000188947 */ /* 0x000ff60003800000 */
[----:B------:R-:W-:Y:S02]  /*4a60*/  LOP3.LUT P0, RZ, R56, 0xff, RZ, 0xc0, !PT ;  /* 0x000000ff38ff7812 */ /* 0x000fe4000780c0ff */
[----:B------:R-:W-:Y:S04]  /*4a70*/  ISETP.NE.U32.AND P1, PT, R2, RZ, PT ;  /* 0x000000ff0200720c */ /* 0x000fe80003f25070 */
[----:B------:R-:W-:Y:S04]  /*4a80*/  ISETP.NE.AND.EX P1, PT, R3, RZ, PT, P1 ;  /* 0x000000ff0300720c */ /* 0x000fe80003f25310 */
[----:B------:R-:W-:Y:S03]  /*4a90*/  PLOP3.LUT P1, PT, P1, PT, PT, 0x8, 0x80 ;  /* 0x000000000080781c */ /* 0x000fe60000f2e170 */
[----:B------:R-:W-:Y:S11]  /*4aa0*/  @P0 FSETP.EQ.AND P1, PT, R27, RZ, PT ;  /* 0x000000ff1b00020b */ /* 0x000ff60003f22000 */
[----:B------:R-:W-:Y:S02]  /*4ab0*/  @!UPT UIADD3 URZ, UPT, UPT, URZ, URZ, URZ ;  /* 0x000000fffffff290 */ /* 0x000fe4000fffe0ff */
.L_x_80:
[----:B------:R-:W3:Y:S01]  /*4ac0*/  SYNCS.PHASECHK.TRANS64.TRYWAIT P2, [UR21+0x60], R9 ;  /* 0x00006009ff0075a7 */ /* 0x000ee20008041115 */
[----:B------:R-:W-:Y:S04]  /*4ad0*/  ELECT P0, URZ, PT ;  /* 0x0000000000ff782f */ /* 0x000fe80003800000 */
[----:B------:R-:W-:Y:S11]  /*4ae0*/  PLOP3.LUT P1, PT, P1, P0, PT, 0xf2, 0x2f ;  /* 0x00000000002f781c */ /* 0x000ff60000f21e72 */
[----:B------:R-:W-:Y:S02]  /*4af0*/  @!UPT UIADD3 URZ, UPT, UPT, URZ, URZ, URZ ;  /* 0x000000fffffff290 */ /* 0x000fe4000fffe0ff */
[----:B------:R-:W-:Y:S05]  /*4b00*/  @!P1 IADD3 R8, P0, PT, R16, 0x580, RZ ;  /* 0x0000058010089810 */ /* 0x000fea0007f1e0ff */
[----:B------:R-:W-:Y:S01]  /*4b10*/  @!P1 IMAD.X R6, RZ, RZ, R17, P0 ;  /* 0x000000ffff069224 */ /* 0x000fe200000e0611 */
[----:B---3--:R-:W-:Y:S07]  /*4b20*/  @!P2 BRA `(.L_x_81) ;  /* 0x0000004400c4a947 */ /* 0x008fee0003800000 */
.L_x_168:
[----:B------:R-:W-:Y:S01]  /*4b30*/  @!P1 R2UR UR5, R8 ;  /* 0x00000000080592ca */ /* 0x000fe200000e0000 */
[----:B------:R-:W-:Y:S01]  /*4b40*/  VOTEU.ALL UP0, P1 ;  /* 0x0000000000ff7886 */ /* 0x000fe20000800000 */
[----:B------:R-:W-:Y:S01]  /*4b50*/  @!P1 R2UR UR4, R6 ;  /* 0x00000000060492ca */ /* 0x000fe200000e0000 */
[----:B--2---:R-:W-:Y:S01]  /*4b60*/  @!P1 IMAD.MOV.U32 R0, RZ, RZ, 0x2000 ;  /* 0x00002000ff009424 */ /* 0x004fe200078e00ff */
[----:B------:R-:W-:Y:S01]  /*4b70*/  UMOV UR8, 0x0 ;  /* 0x0000000000087882 */ /* 0x000fe20000000000 */
[----:B------:R-:W-:Y:S01]  /*4b80*/  UMOV UR9, 0x10000000 ;  /* 0x1000000000097882 */ /* 0x000fe20000000000 */
[----:B------:R-:W-:Y:S01]  /*4b90*/  @!UP0 UIADD3 UR32, UPT, UPT, UR21, 0x200, URZ ;  /* 0x0000020015208890 */ /* 0x000fe2000fffe0ff */
[----:B------:R-:W-:Y:S01]  /*4ba0*/  @!P1 IADD3 R8, P0, PT, R16, 0x580, RZ ;  /* 0x0000058010089810 */ /* 0x000fe20007f1e0ff */
[----:B------:R-:W-:Y:S01]  /*4bb0*/  VOTEU.ALL UP0, P1 ;  /* 0x0000000000ff7886 */ /* 0x000fe20000800000 */
[----:B------:R-:W-:Y:S03]  /*4bc0*/  UPRMT UR6, UR47, 0x654, UR33 ;  /* 0x000006542f067896 */ /* 0x000fe60008000021 */
[----:B------:R-:W-:Y:S02]  /*4bd0*/  @!P1 IMAD.X R6, RZ, RZ, R17, P0 ;  /* 0x000000ffff069224 */ /* 0x000fe400000e0611 */
[----:B------:R-:W-:Y:S02]  /*4be0*/  IMAD.U32 R10, RZ, RZ, UR5 ;  /* 0x00000005ff0a7e24 */ /* 0x000fe4000f8e00ff */
[----:B------:R-:W-:Y:S03]  /*4bf0*/  IMAD.U32 R11, RZ, RZ, UR4 ;  /* 0x00000004ff0b7e24 */ /* 0x000fe6000f8e00ff */
[----:B------:R-:W-:Y:S02]  /*4c00*/  @!P1 R2UR UR4, R10 ;  /* 0x000000000a0492ca */ /* 0x000fe400000e0000 */
[----:B------:R-:W-:Y:S11]  /*4c10*/  @!P1 R2UR UR5, R11 ;  /* 0x000000000b0592ca */ /* 0x000ff600000e0000 */
[----:B------:R-:W-:Y:S02]  /*4c20*/  @!UPT UIADD3 URZ, UPT, UPT, URZ, URZ, URZ ;  /* 0x000000fffffff290 */ /* 0x000fe4000fffe0ff */
[----:B------:R2:W-:Y:S01]  /*4c30*/  @!UP0 UTMALDG.3D [UR32], [UR4], desc[UR8] ;  /* 0x00000820040085b4 */ /* 0x0005e20008011000 */
[----:B------:R2:W-:Y:S01]  /*4c40*/  @!P1 SYNCS.ARRIVE.TRANS64.RED.A0TR RZ, [UR21+0x40], R0 ;  /* 0x00004000ffff99a7 */ /* 0x0005e20008300415 */
[----:B------:R-:W-:Y:S01]  /*4c50*/  SYNCS.ARRIVE.TRANS64.RED.A1T0 RZ, [UR6], RZ ;  /* 0x000000ffffff79a7 */ /* 0x000fe20008100406 */
[----:B------:R-:W3:Y:S02]  /*4c60*/  SYNCS.PHASECHK.TRANS64.TRYWAIT P2, [UR21+0x68], R9 ;  /* 0x00006809ff0075a7 */ /* 0x000ee40008041115 */
[----:B--23--:R-:W-:Y:S05]  /*4c70*/  @!P2 BRA `(.L_x_82) ;  /* 0x000000440088a947 */ /* 0x00cfea0003800000 */
.L_x_170:
        /* <DEDUP_REMOVED lines=8> */
[----:B------:R-:W-:Y:S01]  /*4d00*/  @!UP0 UIADD3 UR24, UPT, UPT, UR21, 0x2200, URZ ;  /* 0x0000220015188890 */ /* 0x000fe2000fffe0ff */
[----:B------:R-:W-:Y:S01]  /*4d10*/  VOTEU.ALL UP0, P1 ;  /* 0x0000000000ff7886 */ /* 0x000fe20000800000 */
[----:B------:R-:W-:Y:S01]  /*4d20*/  UMOV UR27, UR35 ;  /* 0x00000023001b7c82 */ /* 0x000fe20008000000 */
[----:B------:R-:W-:Y:S02]  /*4d30*/  UMOV UR28, UR36 ;  /* 0x00000024001c7c82 */ /* 0x000fe40008000000 */
[----:B------:R-:W-:Y:S01]  /*4d40*/  IMAD.U32 R10, RZ, RZ, UR5 ;  /* 0x00000005ff0a7e24 */ /* 0x000fe2000f8e00ff */
[----:B------:R-:W-:Y:S01]  /*4d50*/  UPRMT UR6, UR47, 0x654, UR25 ;  /* 0x000006542f067896 */ /* 0x000fe20008000019 */
[----:B------:R-:W-:Y:S02]  /*4d60*/  IMAD.U32 R11, RZ, RZ, UR4 ;  /* 0x00000004ff0b7e24 */ /* 0x000fe4000f8e00ff */
[----:B------:R-:W-:Y:S01]  /*4d70*/  @!P1 IMAD.X R6, RZ, RZ, R17, P0 ;  /* 0x000000ffff069224 */ /* 0x000fe200000e0611 */
        /* <DEDUP_REMOVED lines=8> */
.L_x_172:
[----:B------:R-:W-:Y:S01]  /*4e00*/  @!P1 R2UR UR5, R8 ;  /* 0x00000000080592ca */ /* 0x000fe200000e0000 */
[----:B------:R-:W-:Y:S01]  /*4e10*/  VOTEU.ALL UP0, P1 ;  /* 0x0000000000ff7886 */ /* 0x000fe20000800000 */
[----:B------:R-:W-:Y:S01]  /*4e20*/  @!P1 R2UR UR4, R6 ;  /* 0x00000000060492ca */ /* 0x000fe200000e0000 */
[----:B--2---:R-:W-:Y:S01]  /*4e30*/  @!P1 IMAD.MOV.U32 R0, RZ, RZ, 0x2000 ;  /* 0x00002000ff009424 */ /* 0x004fe200078e00ff */
[----:B------:R-:W-:Y:S01]  /*4e40*/  UMOV UR8, 0x0 ;  /* 0x0000000000087882 */ /* 0x000fe20000000000 */
[----:B------:R-:W-:Y:S01]  /*4e50*/  UMOV UR9, 0x10000000 ;  /* 0x1000000000097882 */ /* 0x000fe20000000000 */
[----:B------:R-:W-:Y:S01]  /*4e60*/  @!UP0 UIADD3 UR18, UPT, UPT, UR34, 0x20, URZ ;  /* 0x0000002022128890 */ /* 0x000fe2000fffe0ff */
[----:B------:R-:W-:Y:S01]  /*4e70*/  VIADD R14, R14, 0x1 ;  /* 0x000000010e0e7836 */ /* 0x000fe20000000000 */
[----:B------:R-:W-:Y:S01]  /*4e80*/  @!UP0 UIADD3 UR16, UPT, UPT, UR21, 0x4200, URZ ;  /* 0x0000420015108890 */ /* 0x000fe2000fffe0ff */
[----:B------:R-:W-:Y:S01]  /*4e90*/  VOTEU.ALL UP0, P1 ;  /* 0x0000000000ff7886 */ /* 0x000fe20000800000 */
[----:B------:R-:W-:Y:S01]  /*4ea0*/  UMOV UR19, UR35 ;  /* 0x0000002300137c82 */ /* 0x000fe20008000000 */
[----:B------:R-:W-:Y:S02]  /*4eb0*/  UMOV UR20, UR36 ;  /* 0x0000002400147c82 */ /* 0x000fe40008000000 */
[----:B------:R-:W-:Y:S01]  /*4ec0*/  IMAD.U32 R10, RZ, RZ, UR5 ;  /* 0x00000005ff0a7e24 */ /* 0x000fe2000f8e00ff */
[----:B------:R-:W-:Y:S01]  /*4ed0*/  UPRMT UR6, UR47, 0x654, UR17 ;  /* 0x000006542f067896 */ /* 0x000fe20008000011 */
        /* <DEDUP_REMOVED lines=9> */
.L_x_174:
[----:B------:R-:W-:Y:S01]  /*4f70*/  @!P1 IADD3 R6, P0, PT, R16, 0x580, RZ ;  /* 0x0000058010069810 */ /* 0x000fe20007f1e0ff */
[----:B------:R-:W-:Y:S01]  /*4f80*/  VOTEU.ALL UP0, P1 ;  /* 0x0000000000ff7886 */ /* 0x000fe20000800000 */
[----:B------:R-:W-:Y:S01]  /*4f90*/  UMOV UR6, 0x0 ;  /* 0x0000000000067882 */ /* 0x000fe20000000000 */
[----:B------:R-:W-:Y:S01]  /*4fa0*/  UMOV UR7, 0x10000000 ;  /* 0x1000000000077882 */ /* 0x000fe20000000000 */
[----:B------:R-:W-:Y:S01]  /*4fb0*/  @!P1 R2UR UR5, R6 ;  /* 0x00000000060592ca */ /* 0x000fe200000e0000 */
[----:B--2---:R-:W-:Y:S01]  /*4fc0*/  @!P1 IMAD.X R0, RZ, RZ, R17, P0 ;  /* 0x000000ffff009224 */ /* 0x004fe200000e0611 */
[----:B------:R-:W-:Y:S01]  /*4fd0*/  @!UP0 UIADD3 UR10, UPT, UPT, UR34, 0x30, URZ ;  /* 0x00000030220a8890 */ /* 0x000fe2000fffe0ff */
[----:B------:R-:W-:Y:S01]  /*4fe0*/  R2UR UR16, R58 ;  /* 0x000000003a1072ca */ /* 0x000fe200000e0000 */
[----:B------:R-:W-:Y:S01]  /*4ff0*/  @!UP0 UIADD3 UR8, UPT, UPT, UR21, 0x6200, URZ ;  /* 0x0000620015088890 */ /* 0x000fe2000fffe0ff */
[----:B------:R-:W-:Y:S01]  /*5000*/  ISETP.NE.AND P0, PT, R14, 0x2, PT ;  /* 0x000000020e00780c */ /* 0x000fe20003f05270 */
[----:B------:R-:W-:Y:S01]  /*5010*/  @!UP0 UIADD3 UR9, UPT, UPT, UR21, 0x58, URZ ;  /* 0x0000005815098890 */ /* 0x000fe2000fffe0ff */
[----:B------:R-:W-:Y:S01]  /*5020*/  @!P1 R2UR UR4, R0 ;  /* 0x00000000000492ca */ /* 0x000fe200000e0000 */
[----:B------:R-:W-:Y:S01]  /*5030*/  VOTEU.ALL UP0, P1 ;  /* 0x0000000000ff7886 */ /* 0x000fe20000800000 */
[----:B------:R-:W-:Y:S01]  /*5040*/  UMOV UR11, UR35 ;  /* 0x00000023000b7c82 */ /* 0x000fe20008000000 */
[----:B------:R-:W-:Y:S01]  /*5050*/  UMOV UR12, UR36 ;  /* 0x00000024000c7c82 */ /* 0x000fe20008000000 */
[----:B------:R-:W-:Y:S01]  /*5060*/  SEL R0, RZ, 0x1, P0 ;  /* 0x00000001ff007807 */ /* 0x000fe20000000000 */
[----:B------:R-:W-:Y:S01]  /*5070*/  UIADD3 UR20, UPT, UPT, UR13, UR63, URZ ;  /* 0x0000003f0d147290 */ /* 0x000fe2000fffe0ff */
[----:B------:R-:W-:Y:S01]  /*5080*/  IMAD.U32 R8, RZ, RZ, UR5 ;  /* 0x00000005ff087e24 */ /* 0x000fe2000f8e00ff */
[----:B------:R-:W-:Y:S01]  /*5090*/  LOP3.LUT R15, R15, 0x1, RZ, 0x3c, !PT ;  /* 0x000000010f0f7812 */ /* 0x000fe200078e3cff */
[----:B------:R-:W-:Y:S01]  /*50a0*/  UPLOP3.LUT UP3, UPT, UPT, UPT, UPT, 0x80, 0x8 ;  /* 0x000000000008789c */ /* 0x000fe20003f6f070 */
[----:B------:R-:W-:Y:S01]  /*50b0*/  LOP3.LUT R13, R13, R0, RZ, 0x3c, !PT ;  /* 0x000000000d0d7212 */ /* 0x000fe200078e3cff */
[----:B------:R-:W-:Y:S01]  /*50c0*/  UIADD3 UR16, UPT, UPT, UR14, UR16, URZ ;  /* 0x000000100e107290 */ /* 0x000fe2000fffe0ff */
[----:B------:R-:W-:Y:S01]  /*50d0*/  SEL R14, R14, RZ, P0 ;  /* 0x000000ff0e0e7207 */ /* 0x000fe20000000000 */
[----:B------:R-:W-:Y:S01]  /*50e0*/  UMOV UR36, UR29 ;  /* 0x0000001d00247c82 */ /* 0x000fe20008000000 */
[----:B------:R-:W-:Y:S01]  /*50f0*/  IMAD.U32 R9, RZ, RZ, UR4 ;  /* 0x00000004ff097e24 */ /* 0x000fe2000f8e00ff */
[----:B------:R-:W-:Y:S04]  /*5100*/  @!P1 R2UR UR4, R8 ;  /* 0x00000000080492ca */ /* 0x000fe800000e0000 */
[----:B------:R-:W-:Y:S11]  /*5110*/  @!P1 R2UR UR5, R9 ;  /* 0x00000000090592ca */ /* 0x000ff600000e0000 */
[----:B------:R-:W-:Y:S02]  /*5120*/  @!UPT UIADD3 URZ, UPT, UPT, URZ, URZ, URZ ;  /* 0x000000fffffff290 */ /* 0x000fe4000fffe0ff */
[----:B------:R2:W-:Y:S01]  /*5130*/  @!UP0 UTMALDG.3D [UR8], [UR4], desc[UR6] ;  /* 0x00000608040085b4 */ /* 0x0005e20008011000 */
[----:B------:R2:W-:Y:S01]  /*5140*/  @!P1 SYNCS.ARRIVE.TRANS64.RED.A0TR RZ, [UR21+0x58], R7 ;  /* 0x00005807ffff99a7 */ /* 0x0005e20008300415 */
[----:B------:R-:W-:Y:S01]  /*5150*/  SYNCS.ARRIVE.TRANS64.RED.A1T0 RZ, [UR37], RZ ;  /* 0x000000ffffff79a7 */ /* 0x000fe20008100425 */
[----:B------:R-:W-:Y:S05]  /*5160*/  BRA.U UP1, `(.L_x_85) ;  /* 0xfffffff101687547 */ /* 0x000fea000b83ffff */
[----:B------:R-:W-:-:S04]  /*5170*/  SHF.L.U32 R3, R15, 0x1f, RZ ;  /* 0x0000001f0f037819 */ /* 0x000fc800000006ff */
[----:B------:R-:W3:Y:S02]  /*5180*/  SYNCS.PHASECHK.TRANS64.TRYWAIT P0, [UR21+0x60], R3 ;  /* 0x00006003ff0075a7 */ /* 0x000ee40008001115 */
[----:B---3--:R-:W-:Y:S05]  /*5190*/  @!P0 BRA `(.L_x_86) ;  /* 0x0000004000888947 */ /* 0x008fea0003800000 */
.L_x_176:
[----:B------:R-:W4:Y:S02]  /*51a0*/  SYNCS.PHASECHK.TRANS64.TRYWAIT P0, [UR21+0x68], R3 ;  /* 0x00006803ff0075a7 */ /* 0x000f240008001115 */
[----:B----4-:R-:W-:Y:S05]  /*51b0*/  @!P0 BRA `(.L_x_87) ;  /* 0x0000004000988947 */ /* 0x010fea0003800000 */
.L_x_178:
[----:B------:R-:W4:Y:S02]  /*51c0*/  SYNCS.PHASECHK.TRANS64.TRYWAIT P0, [UR21+0x70], R3 ;  /* 0x00007003ff0075a7 */ /* 0x000f240008001115 */
[----:B----4-:R-:W-:Y:S05]  /*51d0*/  @!P0 BRA `(.L_x_88) ;  /* 0x0000004000a88947 */ /* 0x010fea0003800000 */
.L_x_180:
[----:B---3--:R-:W-:-:S07]  /*51e0*/  MOV R0, UR21 ;  /* 0x0000001500007c02 */ /* 0x008fce0008000f00 */
.L_x_89:
[----:B---3--:R-:W-:-:S04]  /*51f0*/  SHF.L.U32 R3, R15, 0x1f, RZ ;  /* 0x0000001f0f037819 */ /* 0x008fc800000006ff */
[----:B------:R3:W4:Y:S03]  /*5200*/  SYNCS.PHASECHK.TRANS64.TRYWAIT P0, [R0+URZ+0x78], R3 ;  /* 0x00007803000075a7 */ /* 0x00072600080011ff */
[----:B----4-:R-:W-:Y:S05]  /*5210*/  @!P0 NANOSLEEP.SYNCS 0x989680 ;  /* 0x009896800000895d */ /* 0x010fea0003900000 */
[----:B------:R-:W4:Y:S02]  /*5220*/  @!P0 SYNCS.PHASECHK.TRANS64 P0, [R0+URZ+0x78], R3 ;  /* 0x00007803000085a7 */ /* 0x000f2400080010ff */
[----:B-12-4-:R-:W-:Y:S05]  /*5230*/  @P0 EXIT ;  /* 0x000000000000094d */ /* 0x016fea0003800000 */
[----:B------:R-:W-:Y:S05]  /*5240*/  BRA `(.L_x_89) ;  /* 0xfffffffc00e87947 */ /* 0x000fea000383ffff */
.L_x_74:
[----:B------:R-:W-:-:S06]  /*5250*/  UISETP.GE.AND UP0, UPT, UR17, 0x4, UPT ;  /* 0x000000041100788c */ /* 0x000fcc000bf06270 */
[----:B------:R-:W-:-:S13]  /*5260*/  PLOP3.LUT P0, PT, PT, PT, UP0, 0x80, 0x8 ;  /* 0x000000000008781c */ /* 0x000fda0003f0f008 */
[----:B------:R-:W-:Y:S05]  /*5270*/  @!P0 EXIT ;  /* 0x000000000000894d */ /* 0x000fea0003800000 */
[----:B------:R-:W-:Y:S01]  /*5280*/  BAR.SYNC.DEFER_BLOCKING 0x6, 0xa0 ;  /* 0x0182800000007b1d */ /* 0x000fe20000010000 */
[C---:B------:R-:W-:Y:S01]  /*5290*/  IMAD.SHL.U32 R2, R70.reuse, 0x10, RZ ;  /* 0x0000001046027824 */ /* 0x040fe200078e00ff */
[C---:B------:R-:W-:Y:S01]  /*52a0*/  SHF.L.U32 R23, R70.reuse, 0x10, RZ ;  /* 0x0000001046177819 */ /* 0x040fe200000006ff */
[C---:B------:R-:W-:Y:S01]  /*52b0*/  IMAD.SHL.U32 R69, R70.reuse, 0x2, RZ ;  /* 0x0000000246457824 */ /* 0x040fe200078e00ff */
[----:B------:R-:W-:Y:S01]  /*52c0*/  LOP3.LUT R71, R70, 0x60, RZ, 0xc0, !PT ;  /* 0x0000006046477812 */ /* 0x000fe200078ec0ff */
[----:B------:R-:W-:Y:S01]  /*52d0*/  HFMA2 R62, -RZ, RZ, 0, 0 ;  /* 0x00000000ff3e7431 */ /* 0x000fe200000001ff */
[----:B------:R-:W-:Y:S02]  /*52e0*/  UMOV UR44, 0x400 ;  /* 0x00000400002c7882 */ /* 0x000fe40000000000 */
[----:B------:R-:W1:Y:S01]  /*52f0*/  LDC.64 R54, c[0x0][0x8b0] ;  /* 0x00022c00ff367b82 */ /* 0x000e620000000a00 */
[----:B------:R-:W-:Y:S01]  /*5300*/  ULEA UR44, UR47, UR44, 0x18 ;  /* 0x0000002c2f2c7291 */ /* 0x000fe2000f8ec0ff */
[----:B------:R-:W-:Y:S01]  /*5310*/  LOP3.LUT R6, R2, 0x60, RZ, 0xc0, !PT ;  /* 0x0000006002067812 */ /* 0x000fe200078ec0ff */
[----:B------:R-:W2:Y:S01]  /*5320*/  LDCU.64 UR6, c[0x0][0x890] ;  /* 0x00011200ff0677ac */ /* 0x000ea20008000a00 */
[----:B------:R-:W-:Y:S01]  /*5330*/  LOP3.LUT R68, R70, 0x2, RZ, 0xc0, !PT ;  /* 0x0000000246447812 */ /* 0x000fe200078ec0ff */
[----:B------:R-:W-:Y:S01]  /*5340*/  IMAD.MOV.U32 R66, RZ, RZ, 0x1 ;  /* 0x00000001ff427424 */ /* 0x000fe200078e00ff */
[----:B------:R-:W-:Y:S01]  /*5350*/  LOP3.LUT R69, R6, 0xc, R69, 0xf8, !PT ;  /* 0x0000000c06457812 */ /* 0x000fe200078ef845 */
[----:B------:R-:W-:Y:S01]  /*5360*/  UIADD3 UR4, UPT, UPT, UR44, 0x200, URZ ;  /* 0x000002002c047890 */ /* 0x000fe2000fffe0ff */
[----:B------:R-:W3:Y:S01]  /*5370*/  LDC.64 R52, c[0x0][0x8a8] ;  /* 0x00022a00ff347b82 */ /* 0x000ee20000000a00 */
[----:B------:R-:W-:Y:S01]  /*5380*/  LOP3.LUT R23, R23, 0x600000, RZ, 0xc0, !PT ;  /* 0x0060000017177812 */ /* 0x000fe200078ec0ff */
[----:B------:R-:W-:Y:S01]  /*5390*/  IMAD.MOV.U32 R22, RZ, RZ, RZ ;  /* 0x000000ffff167224 */ /* 0x000fe200078e00ff */
[----:B------:R-:W-:-:S02]  /*53a0*/  LOP3.LUT R69, R69, 0x790, R2, 0xf8, !PT ;  /* 0x0000079045457812 */ /* 0x000fc400078ef802 */
[----:B------:R-:W-:Y:S01]  /*53b0*/  CS2R R64, SRZ ;  /* 0x0000000000407805 */ /* 0x000fe2000001ff00 */
[----:B------:R-:W-:Y:S01]  /*53c0*/  IMAD.U32 R60, RZ, RZ, UR4 ;  /* 0x00000004ff3c7e24 */ /* 0x000fe2000f8e00ff */
[----:B------:R-:W-:Y:S01]  /*53d0*/  LOP3.LUT R70, R70, 0x4, RZ, 0xc0, !PT ;  /* 0x0000000446467812 */ /* 0x000fe200078ec0ff */
[----:B------:R-:W4:Y:S01]  /*53e0*/  LDCU UR60, c[0x0][0x370] ;  /* 0x00006e00ff3c77ac */ /* 0x000f220008000800 */
[----:B------:R-:W4:Y:S02]  /*53f0*/  LDS R0, [UR44+0x140] ;  /* 0x0001402cff007984 */ /* 0x000f240008000800 */
[----:B------:R-:W-:Y:S01]  /*5400*/  LEA R69, R69, R60, 0x2 ;  /* 0x0000003c45457211 */ /* 0x000fe200078e10ff */
[----:B------:R-:W1:Y:S01]  /*5410*/  LDCU UR43, c[0x0][0xb0c] ;  /* 0x00016180ff2b77ac */ /* 0x000e620008000800 */
[----:B--2---:R-:W-:Y:S01]  /*5420*/  IMAD.U32 R73, RZ, RZ, UR6 ;  /* 0x00000006ff497e24 */ /* 0x004fe2000f8e00ff */
[----:B------:R-:W-:Y:S02]  /*5430*/  MOV R72, UR7 ;  /* 0x0000000700487c02 */ /* 0x000fe40008000f00 */
[--C-:B------:R-:W-:Y:S01]  /*5440*/  IMAD R68, R68, -0x10, R69.reuse ;  /* 0xfffffff044447824 */ /* 0x100fe200078e0245 */
[----:B------:R-:W2:Y:S01]  /*5450*/  LDCU UR39, c[0x0][0xb30] ;  /* 0x00016600ff2777ac */ /* 0x000ea20008000800 */
[----:B------:R-:W-:Y:S01]  /*5460*/  IMAD R67, R70, -0x10, R69 ;  /* 0xfffffff046437824 */ /* 0x000fe200078e0245 */
[----:B------:R-:W1:Y:S01]  /*5470*/  LDCU.64 UR54, c[0x0][0x888] ;  /* 0x00011100ff3677ac */ /* 0x000e620008000a00 */
[----:B------:R-:W1:Y:S01]  /*5480*/  LDCU.64 UR40, c[0x0][0xb28] ;  /* 0x00016500ff2877ac */ /* 0x000e620008000a00 */
[----:B------:R-:W1:Y:S01]  /*5490*/  LDCU.128 UR56, c[0x0][0xb10] ;  /* 0x00016200ff3877ac */ /* 0x000e620008000c00 */
[----:B------:R-:W1:Y:S01]  /*54a0*/  LDCU UR53, c[0x0][0x374] ;  /* 0x00006e80ff3577ac */ /* 0x000e620008000800 */
[----:B------:R-:W-:Y:S01]  /*54b0*/  UMOV UR52, URZ ;  /* 0x000000ff00347c82 */ /* 0x000fe20008000000 */
[----:B------:R-:W-:Y:S01]  /*54c0*/  UMOV UR46, URZ ;  /* 0x000000ff002e7c82 */ /* 0x000fe20008000000 */
[----:B-1234-:R-:W-:-:S07]  /*54d0*/  IMAD.IADD R23, R0, 0x1, R23 ;  /* 0x0000000100177824 */ /* 0x01efce00078e0217 */
.L_x_133:
[----:B------:R-:W-:Y:S02]  /*54e0*/  LEA R3, R62, UR44, 0x3 ;  /* 0x0000002c3e037c11 */ /* 0x000fe4000f8e18ff */
[----:B------:R-:W-:Y:S02]  /*54f0*/  SHF.L.U32 R0, R64, 0x1f, RZ ;  /* 0x0000001f40007819 */ /* 0x000fe400000006ff */
[----:B-1----:R-:W-:Y:S02]  /*5500*/  LEA R5, R62, UR44, 0x4 ;  /* 0x0000002c3e057c11 */ /* 0x002fe4000f8e20ff */
[----:B------:R-:W1:Y:S02]  /*5510*/  SYNCS.PHASECHK.TRANS64.TRYWAIT P0, [R3+URZ+0x90], R0 ;  /* 0x00009000030075a7 */ /* 0x000e6400080011ff */
[----:B-12---:R-:W-:Y:S05]  /*5520*/  @!P0 BRA `(.L_x_90) ;  /* 0x0000003c00ec8947 */ /* 0x006fea0003800000 */
.L_x_181:
        /* <DEDUP_REMOVED lines=11> */
[----:B------:R-:W-:Y:S01]  /*55e0*/  PLOP3.LUT P0, PT, PT, PT, UP1, 0x80, 0x8 ;  /* 0x000000000008781c */ /* 0x000fe20003f0f018 */
[----:B------:R-:W-:Y:S11]  /*55f0*/  UP2UR UR62, UPR, URZ, 0x2 ;  /* 0x00000002ff3e7883 */ /* 0x000ff60008000000 */
[----:B------:R-:W-:Y:S01]  /*5600*/  @!UPT UIADD3 URZ, UPT, UPT, URZ, URZ, URZ ;  /* 0x000000fffffff290 */ /* 0x000fe2000fffe0ff */
[----:B-1----:R-:W-:Y:S02]  /*5610*/  @P0 SHF.R.U32.HI R0, RZ, 0x10, R5 ;  /* 0x00000010ff000819 */ /* 0x002fe40000011605 */
        /* <DEDUP_REMOVED lines=12> */
[----:B------:R-:W2:Y:S01]  /*56e0*/  LDCU UR12, c[0x0][0xb20] ;  /* 0x00016400ff0c77ac */ /* 0x000ea20008000800 */
[----:B------:R-:W-:Y:S02]  /*56f0*/  UIMAD.WIDE.U32 UR4, UR53, UR59, URZ ;  /* 0x0000003b350472a5 */ /* 0x000fe4000f8e00ff */
[----:B------:R-:W-:Y:S02]  /*5700*/  UIMAD.WIDE.U32 UR6, UR60, UR56, URZ ;  /* 0x000000383c0672a5 */ /* 0x000fe4000f8e00ff */
[----:B------:R-:W-:Y:S02]  /*5710*/  UISETP.NE.AND UP0, UPT, UR58, 0x1, UPT ;  /* 0x000000013a00788c */ /* 0x000fe4000bf05270 */
[----:B------:R-:W-:Y:S02]  /*5720*/  UIMAD.WIDE.U32 UR8, UR37, UR59, URZ ;  /* 0x0000003b250872a5 */ /* 0x000fe4000f8e00ff */
[----:B------:R-:W-:Y:S02]  /*5730*/  UIMAD.WIDE.U32 UR10, UR38, UR56, URZ ;  /* 0x00000038260a72a5 */ /* 0x000fe4000f8e00ff */
[----:B------:R-:W-:Y:S02]  /*5740*/  UISETP.NE.AND UP1, UPT, UR43, 0x1, UPT ;  /* 0x000000012b00788c */ /* 0x000fe4000bf25270 */
[----:B------:R-:W-:Y:S01]  /*5750*/  UISETP.NE.AND UP2, UPT, UR42, 0x1, UPT ;  /* 0x000000012a00788c */ /* 0x000fe2000bf45270 */
[----:B------:R-:W-:Y:S02]  /*5760*/  UMOV UR4, UR5 ;  /* 0x0000000500047c82 */ /* 0x000fe40008000000 */
[----:B--2---:R-:W-:Y:S03]  /*5770*/  USHF.R.U32.HI UR5, URZ, UR12, UR4 ;  /* 0x0000000cff057299 */ /* 0x004fe60008011604 */
[----:B------:R-:W-:Y:S02]  /*5780*/  UMOV UR4, UR7 ;  /* 0x0000000700047c82 */ /* 0x000fe40008000000 */
[----:B------:R-:W-:Y:S02]  /*5790*/  USHF.R.U32.HI UR7, URZ, UR57, UR4 ;  /* 0x00000039ff077299 */ /* 0x000fe40008011604 */
[----:B------:R-:W-:Y:S02]  /*57a0*/  USEL UR4, UR53, UR5, !UP0 ;  /* 0x0000000535047287 */ /* 0x000fe4000c000000 */
[----:B------:R-:W-:Y:S01]  /*57b0*/  USEL UR7, UR60, UR7, !UP1 ;  /* 0x000000073c077287 */ /* 0x000fe2000c800000 */
[----:B------:R-:W-:Y:S01]  /*57c0*/  UMOV UR5, UR9 ;  /* 0x0000000900057c82 */ /* 0x000fe20008000000 */
[----:B------:R-:W-:Y:S02]  /*57d0*/  UIMAD.WIDE.U32 UR8, UR4, UR40, URZ ;  /* 0x00000028040872a5 */ /* 0x000fe4000f8e00ff */
[----:B------:R-:W-:Y:S03]  /*57e0*/  USHF.R.U32.HI UR6, URZ, UR12, UR5 ;  /* 0x0000000cff067299 */ /* 0x000fe60008011605 */
[----:B------:R-:W-:Y:S01]  /*57f0*/  UMOV UR5, UR11 ;  /* 0x0000000b00057c82 */ /* 0x000fe20008000000 */
[----:B------:R-:W-:Y:S02]  /*5800*/  UIMAD.WIDE.U32 UR10, UR7, UR40, URZ ;  /* 0x00000028070a72a5 */ /* 0x000fe4000f8e00ff */
[----:B------:R-:W-:Y:S02]  /*5810*/  USHF.R.U32.HI UR12, URZ, UR57, UR5 ;  /* 0x00000039ff0c7299 */ /* 0x000fe40008011605 */
[----:B------:R-:W-:Y:S01]  /*5820*/  USEL UR6, UR37, UR6, !UP0 ;  /* 0x0000000625067287 */ /* 0x000fe2000c000000 */
[----:B------:R-:W-:Y:S02]  /*5830*/  UMOV UR5, UR9 ;  /* 0x0000000900057c82 */ /* 0x000fe40008000000 */
[----:B------:R-:W-:Y:S01]  /*5840*/  UMOV UR10, UR11 ;  /* 0x0000000b000a7c82 */ /* 0x000fe20008000000 */
[----:B------:R-:W-:Y:S02]  /*5850*/  @UP2 USHF.R.U32.HI UR4, URZ, UR41, UR5 ;  /* 0x00000029ff042299 */ /* 0x000fe40008011605 */
[----:B------:R-:W-:Y:S02]  /*5860*/  @UP2 USHF.R.U32.HI UR7, URZ, UR41, UR10 ;  /* 0x00000029ff072299 */ /* 0x000fe4000801160a */
[----:B------:R-:W-:Y:S02]  /*5870*/  UIMAD UR4, UR42, UR4, URZ ;  /* 0x000000042a0472a4 */ /* 0x000fe4000f8e02ff */
        /* <DEDUP_REMOVED lines=8> */
[----:B------:R-:W-:Y:S02]  /*5900*/  USEL UR11, UR6, UR4, !UP2 ;  /* 0x00000004060b7287 */ /* 0x000fe4000d000000 */
[----:B------:R-:W-:Y:S02]  /*5910*/  UIADD3 UR8, UPT, UPT, -UR5, URZ, URZ ;  /* 0x000000ff05087290 */ /* 0x000fe4000fffe1ff */
[----:B------:R-:W-:Y:S01]  /*5920*/  UIADD3 UR10, UPT, UPT, -UR11, URZ, URZ ;  /* 0x000000ff0b0a7290 */ /* 0x000fe2000fffe1ff */
[----:B------:R-:W-:Y:S01]  /*5930*/  @!UP0 UMOV UR4, UR9 ;  /* 0x0000000900048c82 */ /* 0x000fe20008000000 */
[----:B------:R-:W-:Y:S02]  /*5940*/  UIADD3 UR9, UPT, UPT, -UR6, URZ, URZ ;  /* 0x000000ff06097290 */ /* 0x000fe4000fffe1ff */
[----:B------:R-:W-:Y:S02]  /*5950*/  @!UP0 USHF.R.U32.HI UR4, URZ, UR41, UR4 ;  /* 0x00000029ff048299 */ /* 0x000fe40008011604 */
[----:B------:R-:W-:Y:S02]  /*5960*/  UIMAD UR10, UR42, UR10, UR6 ;  /* 0x0000000a2a0a72a4 */ /* 0x000fe4000f8e0206 */
[----:B------:R-:W-:Y:S04]  /*5970*/  @!UP0 USEL UR4, UR5, UR4, !UP2 ;  /* 0x0000000405048287 */ /* 0x000fe8000d000000 */
[----:B------:R-:W-:Y:S02]  /*5980*/  @!UP0 UIMAD UR10, UR7, UR10, UR4 ;  /* 0x0000000a070a82a4 */ /* 0x000fe4000f8e0204 */
[----:B------:R-:W-:Y:S02]  /*5990*/  @!UP0 UIADD3 UR11, UPT, UPT, UR11, -UR4, URZ ;  /* 0x800000040b0b8290 */ /* 0x000fe4000fffe0ff */
[----:B------:R-:W-:Y:S02]  /*59a0*/  UIMAD UR7, UR43, UR8, UR38 ;  /* 0x000000082b0772a4 */ /* 0x000fe4000f8e0226 */
[----:B------:R-:W-:Y:S02]  /*59b0*/  @!UP0 UIMAD UR6, UR11, UR42, UR5 ;  /* 0x0000002a0b0682a4 */ /* 0x000fe4000f8e0205 */
[----:B------:R-:W-:Y:S01]  /*59c0*/  UIMAD UR4, UR58, UR9, UR37 ;  /* 0x000000093a0472a4 */ /* 0x000fe2000f8e0225 */
[----:B------:R-:W-:Y:S02]  /*59d0*/  @!UP0 UMOV UR5, UR10 ;  /* 0x0000000a00058c82 */ /* 0x000fe40008000000 */
[----:B------:R-:W-:Y:S02]  /*59e0*/  UIMAD UR38, UR5, UR43, UR7 ;  /* 0x0000002b052672a4 */ /* 0x000fe4000f8e0207 */
[----:B------:R-:W-:Y:S11]  /*59f0*/  UIMAD UR37, UR6, UR58, UR4 ;  /* 0x0000003a062572a4 */ /* 0x000ff6000f8e0204 */
[----:B------:R-:W-:Y:S01]  /*5a00*/  @!UPT UIADD3 URZ, UPT, UPT, URZ, URZ, URZ ;  /* 0x000000fffffff290 */ /* 0x000fe2000fffe0ff */
.L_x_91:
[----:B------:R-:W-:Y:S01]  /*5a10*/  UISETP.NE.AND UP0, UPT, UR39, 0x1, UPT ;  /* 0x000000012700788c */ /* 0x000fe2000bf05270 */
[----:B------:R-:W-:Y:S01]  /*5a20*/  LOP3.LUT P0, RZ, R60, 0x1b0, RZ, 0xc0, !PT ;  /* 0x000001b03cff7812 */ /* 0x000fe2000780c0ff */
[----:B------:R-:W-:Y:S01]  /*5a30*/  USHF.L.U32 UR50, UR16, 0x7, URZ ;  /* 0x0000000710327899 */ /* 0x000fe200080006ff */
[----:B------:R-:W-:Y:S01]  /*5a40*/  BSSY.RECONVERGENT B6, `(.L_x_92) ;  /* 0x0000034000067945 */ /* 0x000fe20003800200 */
[----:B------:R-:W-:Y:S01]  /*5a50*/  USHF.L.U32 UR49, UR20, 0x6, URZ ;  /* 0x0000000614317899 */ /* 0x000fe200080006ff */
[----:B------:R-:W-:Y:S06]  /*5a60*/  IADD3 R62, PT, PT, R62, 0x1, RZ ;  /* 0x000000013e3e7810 */ /* 0x000fec0007ffe0ff */
[----:B------:R-:W2:Y:S01]  /*5a70*/  @!UP0 LDCU.128 UR12, c[0x0][0xb10] ;  /* 0x00016200ff0c87ac */ /* 0x000ea20008000c00 */
[----:B------:R-:W3:Y:S01]  /*5a80*/  @!UP0 LDCU UR5, c[0x0][0xb0c] ;  /* 0x00016180ff0587ac */ /* 0x000ee20008000800 */
[----:B------:R-:W4:Y:S01]  /*5a90*/  @!UP0 LDCU UR10, c[0x0][0xb20] ;  /* 0x00016400ff0a87ac */ /* 0x000f220008000800 */
[----:B--2---:R-:W-:Y:S02]  /*5aa0*/  UIMAD.WIDE.U32 UR8, UR38, UR12, URZ ;  /* 0x0000000c260872a5 */ /* 0x004fe4000f8e00ff */
[----:B------:R-:W-:Y:S02]  /*5ab0*/  UIMAD.WIDE.U32 UR6, UR37, UR15, URZ ;  /* 0x0000000f250672a5 */ /* 0x000fe4000f8e00ff */
[----:B------:R-:W-:Y:S03]  /*5ac0*/  @!UP0 UISETP.NE.AND UP1, UPT, UR14, 0x1, UPT ;  /* 0x000000010e00888c */ /* 0x000fe6000bf25270 */
[----:B------:R-:W-:Y:S01]  /*5ad0*/  @!UP0 UMOV UR4, UR9 ;  /* 0x0000000900048c82 */ /* 0x000fe20008000000 */
[----:B---3--:R-:W-:Y:S02]  /*5ae0*/  @!UP0 UISETP.NE.AND UP2, UPT, UR5, 0x1, UPT ;  /* 0x000000010500888c */ /* 0x008fe4000bf45270 */
[----:B------:R-:W-:Y:S01]  /*5af0*/  @!UP0 USHF.R.U32.HI UR4, URZ, UR13, UR4 ;  /* 0x0000000dff048299 */ /* 0x000fe20008011604 */
[----:B------:R-:W-:Y:S02]  /*5b00*/  @!UP0 UMOV UR6, UR7 ;  /* 0x0000000700068c82 */ /* 0x000fe40008000000 */
[----:B----4-:R-:W-:Y:S02]  /*5b10*/  @!UP0 USHF.R.U32.HI UR6, URZ, UR10, UR6 ;  /* 0x0000000aff068299 */ /* 0x010fe40008011606 */
[----:B------:R-:W-:Y:S02]  /*5b20*/  @!UP0 USEL UR7, UR38, UR4, !UP2 ;  /* 0x0000000426078287 */ /* 0x000fe4000d000000 */
[----:B------:R-:W-:Y:S04]  /*5b30*/  @!UP0 USEL UR6, UR37, UR6, !UP1 ;  /* 0x0000000625068287 */ /* 0x000fe8000c800000 */
[----:B------:R-:W-:Y:S02]  /*5b40*/  @!UP0 UIADD3 UR4, UPT, UPT, -UR7, UR6, URZ ;  /* 0x0000000607048290 */ /* 0x000fe4000fffe1ff */
[----:B------:R-:W-:Y:S02]  /*5b50*/  @!UP0 UIADD3 UR6, UPT, UPT, UR7, -UR6, URZ ;  /* 0x8000000607068290 */ /* 0x000fe4000fffe0ff */
[----:B------:R-:W-:Y:S02]  /*5b60*/  @!UP0 UIMAD UR38, UR4, UR5, UR38 ;  /* 0x00000005042682a4 */ /* 0x000fe4000f8e0226 */
[----:B------:R-:W-:Y:S01]  /*5b70*/  @!UP0 UIMAD UR37, UR6, UR14, UR37 ;  /* 0x0000000e062582a4 */ /* 0x000fe2000f8e0225 */
[----:B------:R-:W-:Y:S11]  /*5b80*/  @!P0 BRA `(.L_x_93) ;  /* 0x00000000007c8947 */ /* 0x000ff60003800000 */
[----:B------:R-:W2:Y:S01]  /*5b90*/  LDCU.64 UR8, c[0x4][0x80] ;  /* 0x01001000ff0877ac */ /* 0x000ea20008000a00 */
[----:B------:R-:W-:Y:S01]  /*5ba0*/  MOV R2, 0x0 ;  /* 0x0000000000027802 */ /* 0x000fe20000000f00 */
[----:B------:R-:W-:Y:S02]  /*5bb0*/  HFMA2 R12, -RZ, RZ, 0, 5.9604644775390625e-08 ;  /* 0x00000001ff0c7431 */ /* 0x000fe400000001ff */
[----:B------:R-:W-:Y:S01]  /*5bc0*/  IMAD.MOV.U32 R8, RZ, RZ, 0x70 ;  /* 0x00000070ff087424 */ /* 0x000fe200078e00ff */
[----:B------:R3:W4:Y:S01]  /*5bd0*/  LDC.64 R14, c[0x4][R2] ;  /* 0x01000000020e7b82 */ /* 0x0007220000000a00 */
[----:B------:R-:W1:Y:S01]  /*5be0*/  LDCU.64 UR6, c[0x4][0x88] ;  /* 0x01001100ff0677ac */ /* 0x000e620008000a00 */
[----:B------:R-:W-:Y:S01]  /*5bf0*/  IMAD.MOV.U32 R13, RZ, RZ, RZ ;  /* 0x000000ffff0d7224 */ /* 0x000fe200078e00ff */
[----:B------:R-:W1:Y:S01]  /*5c00*/  LDCU.64 UR4, c[0x4][0x8] ;  /* 0x01000100ff0477ac */ /* 0x000e620008000a00 */
[----:B--2---:R-:W-:Y:S01]  /*5c10*/  MOV R5, UR9 ;  /* 0x0000000900057c02 */ /* 0x004fe20008000f00 */
[----:B------:R-:W-:Y:S01]  /*5c20*/  IMAD.U32 R4, RZ, RZ, UR8 ;  /* 0x00000008ff047e24 */ /* 0x000fe2000f8e00ff */
[----:B-1----:R-:W-:Y:S01]  /*5c30*/  MOV R7, UR7 ;  /* 0x0000000700077c02 */ /* 0x002fe20008000f00 */
[----:B------:R-:W-:Y:S01]  /*5c40*/  IMAD.U32 R6, RZ, RZ, UR6 ;  /* 0x00000006ff067e24 */ /* 0x000fe2000f8e00ff */
[----:B------:R-:W-:Y:S01]  /*5c50*/  MOV R11, UR5 ;  /* 0x00000005000b7c02 */ /* 0x000fe20008000f00 */
[----:B------:R-:W-:Y:S02]  /*5c60*/  IMAD.U32 R10, RZ, RZ, UR4 ;  /* 0x00000004ff0a7e24 */ /* 0x000fe4000f8e00ff */
[----:B------:R-:W-:Y:S07]  /*5c70*/  LEPC R20, `(.L_x_94) ;  /* 0x000000001014794e */ /* 0x000fee0000000000 */
[----:B---345:R-:W-:Y:S05]  /*5c80*/  CALL.ABS.NOINC R14 ;  /* 0x000000000e007343 */ /* 0x038fea0003c00000 */
.L_x_94:
[----:B------:R-:W1:Y:S01]  /*5c90*/  LDCU.64 UR8, c[0x4][0x80] ;  /* 0x01001000ff0877ac */ /* 0x000e620008000a00 */
[----:B------:R-:W2:Y:S01]  /*5ca0*/  LDC.64 R2, c[0x4][R2] ;  /* 0x0100000002027b82 */ /* 0x000ea20000000a00 */
[----:B------:R-:W-:Y:S02]  /*5cb0*/  HFMA2 R12, -RZ, RZ, 0, 5.9604644775390625e-08 ;  /* 0x00000001ff0c7431 */ /* 0x000fe400000001ff */
[----:B------:R-:W-:Y:S02]  /*5cc0*/  IMAD.MOV.U32 R8, RZ, RZ, 0x70 ;  /* 0x00000070ff087424 */ /* 0x000fe400078e00ff */
[----:B------:R-:W-:Y:S01]  /*5cd0*/  IMAD.MOV.U32 R13, RZ, RZ, RZ ;  /* 0x000000ffff0d7224 */ /* 0x000fe200078e00ff */
[----:B------:R-:W3:Y:S01]  /*5ce0*/  LDCU.64 UR6, c[0x4][0x88] ;  /* 0x01001100ff0677ac */ /* 0x000ee20008000a00 */
[----:B------:R-:W4:Y:S01]  /*5cf0*/  LDCU.64 UR4, c[0x4][0x8] ;  /* 0x01000100ff0477ac */ /* 0x000f220008000a00 */
[----:B-1----:R-:W-:Y:S02]  /*5d00*/  MOV R4, UR8 ;  /* 0x0000000800047c02 */ /* 0x002fe40008000f00 */
[----:B------:R-:W-:Y:S02]  /*5d10*/  MOV R5, UR9 ;  /* 0x0000000900057c02 */ /* 0x000fe40008000f00 */
[----:B---3--:R-:W-:Y:S01]  /*5d20*/  MOV R7, UR7 ;  /* 0x0000000700077c02 */ /* 0x008fe20008000f00 */
[----:B------:R-:W-:Y:S01]  /*5d30*/  IMAD.U32 R6, RZ, RZ, UR6 ;  /* 0x00000006ff067e24 */ /* 0x000fe2000f8e00ff */
[----:B----4-:R-:W-:Y:S01]  /*5d40*/  MOV R11, UR5 ;  /* 0x00000005000b7c02 */ /* 0x010fe20008000f00 */
[----:B------:R-:W-:Y:S02]  /*5d50*/  IMAD.U32 R10, RZ, RZ, UR4 ;  /* 0x00000004ff0a7e24 */ /* 0x000fe4000f8e00ff */
[----:B------:R-:W-:Y:S07]  /*5d60*/  LEPC R20, `(.L_x_93) ;  /* 0x000000001014794e */ /* 0x000fee0000000000 */
[----:B--2---:R-:W-:Y:S05]  /*5d70*/  CALL.ABS.NOINC R2 ;  /* 0x0000000002007343 */ /* 0x004fea0003c00000 */
.L_x_93:
[----:B------:R-:W-:Y:S05]  /*5d80*/  BSYNC.RECONVERGENT B6 ;  /* 0x0000000000067941 */ /* 0x000fea0003800200 */
.L_x_92:
[----:B------:R-:W-:Y:S02]  /*5d90*/  R2UR UR6, R59 ;  /* 0x000000003b0672ca */ /* 0x000fe400000e0000 */
[----:B------:R-:W-:Y:S02]  /*5da0*/  R2UR UR5, R73 ;  /* 0x00000000490572ca */ /* 0x000fe400000e0000 */
[----:B------:R-:W-:Y:S02]  /*5db0*/  R2UR UR4, R72 ;  /* 0x00000000480472ca */ /* 0x000fe400000e0000 */
[----:B------:R-:W-:Y:S02]  /*5dc0*/  ISETP.NE.U32.AND P4, PT, R54, RZ, PT ;  /* 0x000000ff3600720c */ /* 0x000fe40003f85070 */
[----:B------:R-:W-:Y:S02]  /*5dd0*/  ISETP.NE.U32.AND P2, PT, RZ, UR54, PT ;  /* 0x00000036ff007c0c */ /* 0x000fe4000bf45070 */
[----:B------:R-:W-:Y:S02]  /*5de0*/  ISETP.NE.AND.EX P4, PT, R55, RZ, PT, P4 ;  /* 0x000000ff3700720c */ /* 0x000fe40003f85340 */
[----:B------:R-:W-:Y:S01]  /*5df0*/  ISETP.NE.AND.EX P2, PT, RZ, UR55, PT, P2 ;  /* 0x00000037ff007c0c */ /* 0x000fe2000bf45320 */
[----:B------:R-:W-:Y:S02]  /*5e00*/  UISETP.NE.AND UP2, UPT, UR6, URZ, UPT ;  /* 0x000000ff0600728c */ /* 0x000fe4000bf45270 */
[----:B------:R-:W-:Y:S04]  /*5e10*/  UISETP.NE.U32.AND UP0, UPT, UR5, URZ, UPT ;  /* 0x000000ff0500728c */ /* 0x000fe8000bf05070 */
[----:B------:R-:W-:Y:S01]  /*5e20*/  UISETP.NE.AND.EX UP1, UPT, UR4, URZ, UPT, UP0 ;  /* 0x000000ff0400728c */ /* 0x000fe2000bf25300 */
[----:B------:R-:W-:Y:S01]  /*5e30*/  PLOP3.LUT P1, PT, PT, PT, UP2, 0x80, 0x8 ;  /* 0x000000000008781c */ /* 0x000fe20003f2f028 */
[----:B------:R-:W-:Y:S03]  /*5e40*/  UPLOP3.LUT UP0, UPT, UPT, UPT, UPT, 0x40, 0x4 ;  /* 0x000000000004789c */ /* 0x000fe60003f0e870 */
[----:B------:R-:W-:Y:S06]  /*5e50*/  @UP2 UPLOP3.LUT UP0, UPT, UPT, UPT, UP1, 0x80, 0x8 ;  /* 0x000000000008289c */ /* 0x000fec0003f0f010 */
[----:B------:R-:W-:Y:S01]  /*5e60*/  PLOP3.LUT P0, PT, PT, PT, UP0, 0x80, 0x8 ;  /* 0x000000000008781c */ /* 0x000fe20003f0f008 */
[----:B------:R-:W-:Y:S01]  /*5e70*/  @!UPT UIADD3 URZ, UPT, UPT, URZ, URZ, URZ ;  /* 0x000000fffffff290 */ /* 0x000fe2000fffe0ff */
[----:B------:R-:W-:Y:S11]  /*5e80*/  BRA.U !UP1, `(.L_x_95) ;  /* 0x0000000109407547 */ /* 0x000ff6000b800000 */
[----:B------:R-:W-:Y:S01]  /*5e90*/  UISETP.NE.U32.AND UP0, UPT, UR54, URZ, UPT ;  /* 0x000000ff3600728c */ /* 0x000fe2000bf05070 */
[----:B------:R-:W-:Y:S01]  /*5ea0*/  R2UR UR6, R73 ;  /* 0x00000000490672ca */ /* 0x000fe200000e0000 */
[----:B------:R-:W2:Y:S01]  /*5eb0*/  LDCU.64 UR8, c[0x0][0x358] ;  /* 0x00006b00ff0877ac */ /* 0x000ea20008000a00 */
[----:B------:R-:W-:Y:S02]  /*5ec0*/  HFMA2 R56, -RZ, RZ, 0, 5.9604644775390625e-08 ;  /* 0x00000001ff387431 */ /* 0x000fe400000001ff */
[----:B-1----:R-:W-:Y:S01]  /*5ed0*/  IMAD.MOV.U32 R0, RZ, RZ, 0x1 ;  /* 0x00000001ff007424 */ /* 0x002fe200078e00ff */
[----:B------:R-:W-:Y:S06]  /*5ee0*/  UISETP.NE.AND.EX UP0, UPT, UR55, URZ, UPT, UP0 ;  /* 0x000000ff3700728c */ /* 0x000fec000bf05300 */
[----:B------:R-:W-:Y:S05]  /*5ef0*/  PLOP3.LUT P3, PT, PT, PT, UP0, 0x80, 0x8 ;  /* 0x000000000008781c */ /* 0x000fea0003f6f008 */
[----:B------:R-:W1:Y:S01]  /*5f00*/  @UP0 LDCU.64 UR4, c[0x0][0x888] ;  /* 0x00011100ff0407ac */ /* 0x000e620008000a00 */
[----:B------:R-:W-:Y:S07]  /*5f10*/  @UP0 UIMAD UR6, UR36, UR6, URZ ;  /* 0x00000006240602a4 */ /* 0x000fee000f8e02ff */
[----:B------:R-:W-:Y:S01]  /*5f20*/  @!P3 PRMT R56, R0, 0x7610, R56 ;  /* 0x000076100038b816 */ /* 0x000fe20000000038 */
[----:B-1----:R-:W-:Y:S06]  /*5f30*/  @UP0 UIMAD.WIDE UR4, UR6, 0x4, UR4 ;  /* 0x00000004060408a5 */ /* 0x002fec000f8e0204 */
[----:B------:R-:W-:Y:S02]  /*5f40*/  IMAD.U32 R2, RZ, RZ, UR4 ;  /* 0x00000004ff027e24 */ /* 0x000fe4000f8e00ff */
[----:B------:R-:W-:Y:S03]  /*5f50*/  IMAD.U32 R3, RZ, RZ, UR5 ;  /* 0x00000005ff037e24 */ /* 0x000fe6000f8e00ff */
[----:B------:R-:W1:Y:S02]  /*5f60*/  @!UP0 LDCU UR4, c[0x0][0x880] ;  /* 0x00011000ff0487ac */ /* 0x000e640008000800 */
[----:B--2--5:R2:W5:Y:S02]  /*5f70*/  @P3 LDG.E R27, desc[UR8][R2.64] ;  /* 0x00000008021b3981 */ /* 0x024564000c1e1900 */
[----:B-12---:R-:W-:Y:S02]  /*5f80*/  @!P3 MOV R27, UR4 ;  /* 0x00000004001bbc02 */ /* 0x006fe40008000f00 */
.L_x_95:
[----:B------:R-:W-:Y:S05]  /*5f90*/  @!P4 BRA `(.L_x_96) ;  /* 0x000000000024c947 */ /* 0x000fea0003800000 */
[----:B------:R-:W-:Y:S01]  /*5fa0*/  ISETP.NE.U32.AND P3, PT, R52, RZ, PT ;  /* 0x000000ff3400720c */ /* 0x000fe20003f65070 */
[----:B------:R-:W2:Y:S03]  /*5fb0*/  LDCU.64 UR4, c[0x0][0x358] ;  /* 0x00006b00ff0477ac */ /* 0x000ea60008000a00 */
[----:B------:R-:W-:Y:S11]  /*5fc0*/  ISETP.NE.AND.EX P3, PT, R53, RZ, PT, P3 ;  /* 0x000000ff3500720c */ /* 0x000ff60003f65330 */
[----:B------:R-:W-:Y:S02]  /*5fd0*/  @!UPT UIADD3 URZ, UPT, UPT, URZ, URZ, URZ ;  /* 0x000000fffffff290 */ /* 0x000fe4000fffe0ff */
[----:B------:R-:W3:Y:S01]  /*5fe0*/  @P3 LDC.64 R2, c[0x0][0x8a8] ;  /* 0x00022a00ff023b82 */ /* 0x000ee20000000a00 */
[----:B-1----:R-:W-:Y:S04]  /*5ff0*/  @P3 IMAD R0, R54, UR36, RZ ;  /* 0x0000002436003c24 */ /* 0x002fe8000f8e02ff */
[----:B---3--:R-:W-:Y:S05]  /*6000*/  @P3 IMAD.WIDE R2, R0, 0x4, R2 ;  /* 0x0000000400023825 */ /* 0x008fea00078e0202 */
[----:B--2--5:R2:W5:Y:S02]  /*6010*/  @P3 LDG.E R24, desc[UR4][R2.64] ;  /* 0x0000000402183981 */ /* 0x024564000c1e1900 */
[----:B--2---:R-:W3:Y:S02]  /*6020*/  @!P3 LDC R24, c[0x0][0x8a0] ;  /* 0x00022800ff18bb82 */ /* 0x004ee40000000800 */
.L_x_96:
[----:B-----5:R-:W-:Y:S01]  /*6030*/  FSETP.NEU.AND P3, PT, R27, RZ, PT ;  /* 0x000000ff1b00720b */ /* 0x020fe20003f6d000 */
[----:B------:R-:W-:Y:S01]  /*6040*/  BSSY B1, `(.L_x_97) ;  /* 0x0000039000017945 */ /* 0x000fe20003800000 */
[----:B------:R-:W-:Y:S01]  /*6050*/  SEL R3, RZ, 0xffffffff, P2 ;  /* 0xffffffffff037807 */ /* 0x000fe20001000000 */
[----:B------:R-:W-:Y:S01]  /*6060*/  IMAD.MOV.U32 R35, RZ, RZ, 0x1 ;  /* 0x00000001ff237424 */ /* 0x000fe200078e00ff */
[----:B------:R-:W-:Y:S01]  /*6070*/  @P1 LOP3.LUT P2, RZ, R56, 0xff, RZ, 0xc0, !PT ;  /* 0x000000ff38ff1812 */ /* 0x000fe2000784c0ff */
[----:B------:R-:W-:Y:S01]  /*6080*/  IMAD R25, R22, 0x40, R23 ;  /* 0x0000004016197824 */ /* 0x000fe200078e0217 */
[----:B------:R-:W-:Y:S01]  /*6090*/  @P1 SEL R2, RZ, 0xffffffff, P3 ;  /* 0xffffffffff021807 */ /* 0x000fe20001800000 */
[----:B------:R-:W-:Y:S01]  /*60a0*/  IMAD R63, R70, -0x10, R68 ;  /* 0xfffffff0463f7824 */ /* 0x000fe200078e0244 */
[----:B------:R-:W-:Y:S01]  /*60b0*/  LOP3.LUT R66, R66, 0x1, RZ, 0x3c, !PT ;  /* 0x0000000142427812 */ /* 0x000fe200078e3cff */
[----:B------:R-:W-:Y:S01]  /*60c0*/  IMAD.MOV.U32 R34, RZ, RZ, RZ ;  /* 0x000000ffff227224 */ /* 0x000fe200078e00ff */
[----:B------:R-:W-:Y:S02]  /*60d0*/  @P0 SEL R2, R3, R2, !P2 ;  /* 0x0000000203020207 */ /* 0x000fe40005000000 */
[----:B------:R-:W-:Y:S02]  /*60e0*/  CS2R R38, SRZ ;  /* 0x0000000000267805 */ /* 0x000fe4000001ff00 */
[----:B------:R-:W-:Y:S02]  /*60f0*/  LEA R75, R22, UR44, 0x3 ;  /* 0x0000002c164b7c11 */ /* 0x000fe4000f8e18ff */
[----:B------:R-:W-:Y:S02]  /*6100*/  CS2R R36, SRZ ;  /* 0x0000000000247805 */ /* 0x000fe4000001ff00 */
[----:B------:R-:W-:Y:S02]  /*6110*/  @P1 LOP3.LUT R2, R2, 0x1, RZ, 0xc0, !PT ;  /* 0x0000000102021812 */ /* 0x000fe400078ec0ff */
[----:B------:R-:W-:Y:S02]  /*6120*/  CS2R R42, SRZ ;  /* 0x00000000002a7805 */ /* 0x000fe4000001ff00 */
[----:B-1----:R-:W-:Y:S02]  /*6130*/  SHF.L.U32 R0, R65, 0x1f, RZ ;  /* 0x0000001f41007819 */ /* 0x002fe400000006ff */
[----:B------:R-:W-:Y:S02]  /*6140*/  CS2R R40, SRZ ;  /* 0x0000000000287805 */ /* 0x000fe4000001ff00 */
[----:B------:R-:W-:Y:S02]  /*6150*/  ISETP.NE.U32.OR P5, PT, R2, 0x1, !P1 ;  /* 0x000000010200780c */ /* 0x000fe40004fa5470 */
[----:B------:R-:W-:Y:S02]  /*6160*/  CS2R R46, SRZ ;  /* 0x00000000002e7805 */ /* 0x000fe4000001ff00 */
[----:B------:R-:W-:Y:S02]  /*6170*/  PLOP3.LUT P2, PT, PT, PT, UP1, 0x80, 0x8 ;  /* 0x000000000008781c */ /* 0x000fe40003f4f018 */
[----:B------:R-:W-:Y:S02]  /*6180*/  CS2R R44, SRZ ;  /* 0x00000000002c7805 */ /* 0x000fe4000001ff00 */
[----:B------:R-:W-:Y:S02]  /*6190*/  LOP3.LUT P4, R61, R56, 0xff, RZ, 0xc0, !PT ;  /* 0x000000ff383d7812 */ /* 0x000fe4000788c0ff */
[----:B------:R-:W-:Y:S02]  /*61a0*/  CS2R R50, SRZ ;  /* 0x0000000000327805 */ /* 0x000fe4000001ff00 */
[----:B------:R-:W-:Y:S02]  /*61b0*/  SEL R2, RZ, 0xffffffff, P3 ;  /* 0xffffffffff027807 */ /* 0x000fe40001800000 */
[----:B------:R-:W-:Y:S02]  /*61c0*/  CS2R R48, SRZ ;  /* 0x0000000000307805 */ /* 0x000fe4000001ff00 */
[----:B------:R-:W-:Y:S02]  /*61d0*/  P2R R74, PR, RZ, 0x20 ;  /* 0x00000020ff4a7803 */ /* 0x000fe40000000000 */
[----:B------:R-:W-:Y:S02]  /*61e0*/  @P5 SHF.L.U32 R4, R66, 0x1f, RZ ;  /* 0x0000001f42045819 */ /* 0x000fe400000006ff */
[----:B------:R-:W-:Y:S02]  /*61f0*/  @P2 SEL R2, R3, R2, !P4 ;  /* 0x0000000203022207 */ /* 0x000fe40006000000 */
[----:B------:R-:W1:Y:S02]  /*6200*/  @P5 SYNCS.PHASECHK.TRANS64.TRYWAIT P1, [UR44+0x40], R4 ;  /* 0x00004004ff0055a7 */ /* 0x000e64000802112c */
[----:B------:R-:W-:Y:S04]  /*6210*/  LOP3.LUT R2, R2, 0x1, RZ, 0xc0, !PT ;  /* 0x0000000102027812 */ /* 0x000fe800078ec0ff */
[----:B------:R-:W-:Y:S04]  /*6220*/  ISETP.NE.U32.AND P2, PT, R2, 0x1, PT ;  /* 0x000000010200780c */ /* 0x000fe80003f45070 */
[----:B------:R-:W-:Y:S01]  /*6230*/  P2R R76, PR, RZ, 0x4 ;  /* 0x00000004ff4c7803 */ /* 0x000fe20000000000 */
[----:B------:R2:W4:Y:S01]  /*6240*/  SYNCS.PHASECHK.TRANS64.TRYWAIT P0, [R75+URZ+0xb0], R0 ;  /* 0x0000b0004b0075a7 */ /* 0x00052200080011ff */
[----:B-1----:R-:W-:Y:S01]  /*6250*/  @P5 SEL R35, RZ, 0x1, !P1 ;  /* 0x00000001ff235807 */ /* 0x002fe20004800000 */
[----:B--2---:R-:W-:Y:S06]  /*6260*/  @!P5 BRA `(.L_x_98) ;  /* 0x000000000058d947 */ /* 0x004fec0003800000 */
[----:B------:R-:W-:Y:S01]  /*6270*/  IMAD.MOV.U32 R39, RZ, RZ, RZ ;  /* 0x000000ffff277224 */ /* 0x000fe200078e00ff */
[----:B------:R-:W-:Y:S01]  /*6280*/  ISETP.NE.AND P1, PT, R35, RZ, PT ;  /* 0x000000ff2300720c */ /* 0x000fe20003f25270 */
[----:B------:R-:W-:Y:S01]  /*6290*/  BSSY B0, `(.L_x_99) ;  /* 0x000000c000007945 */ /* 0x000fe20003800000 */
[----:B------:R-:W-:Y:S02]  /*62a0*/  CS2R R50, SRZ ;  /* 0x0000000000327805 */ /* 0x000fe4000001ff00 */
[----:B------:R-:W-:Y:S02]  /*62b0*/  CS2R R48, SRZ ;  /* 0x0000000000307805 */ /* 0x000fe4000001ff00 */
[----:B------:R-:W-:Y:S02]  /*62c0*/  CS2R R46, SRZ ;  /* 0x00000000002e7805 */ /* 0x000fe4000001ff00 */
[----:B------:R-:W-:Y:S02]  /*62d0*/  CS2R R44, SRZ ;  /* 0x00000000002c7805 */ /* 0x000fe4000001ff00 */
[----:B------:R-:W-:Y:S02]  /*62e0*/  CS2R R42, SRZ ;  /* 0x00000000002a7805 */ /* 0x000fe4000001ff00 */
[----:B------:R-:W-:Y:S02]  /*62f0*/  CS2R R40, SRZ ;  /* 0x0000000000287805 */ /* 0x000fe4000001ff00 */
[----:B------:R-:W-:Y:S01]  /*6300*/  CS2R R36, SRZ ;  /* 0x0000000000247805 */ /* 0x000fe2000001ff00 */
[----:B------:R-:W-:Y:S06]  /*6310*/  @P1 BRA `(.L_x_100) ;  /* 0x00000000000c1947 */ /* 0x000fec0003800000 */
[----:B------:R-:W-:Y:S04]  /*6320*/  SHF.L.U32 R3, R66, 0x1f, RZ ;  /* 0x0000001f42037819 */ /* 0x000fe800000006ff */
[----:B------:R-:W1:Y:S02]  /*6330*/  SYNCS.PHASECHK.TRANS64.TRYWAIT P1, [UR44+0x40], R3 ;  /* 0x00004003ff0075a7 */ /* 0x000e64000802112c */
[----:B-1----:R-:W-:Y:S05]  /*6340*/  @!P1 BRA `(.L_x_101) ;  /* 0x0000003000789947 */ /* 0x002fea0003800000 */
.L_x_100:
[----:B------:R-:W-:Y:S05]  /*6350*/  BSYNC B0 ;  /* 0x0000000000007941 */ /* 0x000fea0003800000 */
.L_x_99:
[----:B------:R-:W-:Y:S01]  /*6360*/  ISETP.NE.AND P1, PT, R76, RZ, PT ;  /* 0x000000ff4c00720c */ /* 0x000fe20003f25270 */
[----:B------:R-:W-:Y:S11]  /*6370*/  HFMA2 R34, -RZ, RZ, 0, 5.9604644775390625e-08 ;  /* 0x00000001ff227431 */ /* 0x000ff600000001ff */
[----:B------:R-:W-:Y:S01]  /*6380*/  @!UPT UIADD3 URZ, UPT, UPT, URZ, URZ, URZ ;  /* 0x000000fffffff290 */ /* 0x000fe2000fffe0ff */
[----:B------:R2:W1:Y:S04]  /*6390*/  @P1 LDS.128 R48, [R69] ;  /* 0x0000000045301984 */ /* 0x0004680000000c00 */
[----:B------:R2:W1:Y:S04]  /*63a0*/  @P1 LDS.128 R44, [R68+0x10] ;  /* 0x00001000442c1984 */ /* 0x0004680000000c00 */
[----:B------:R2:W1:Y:S04]  /*63b0*/  @P1 LDS.128 R40, [R67+0x20] ;  /* 0x0000200043281984 */ /* 0x0004680000000c00 */
[----:B------:R2:W1:Y:S02]  /*63c0*/  @P1 LDS.128 R36, [R63+0x30] ;  /* 0x000030003f241984 */ /* 0x0004640000000c00 */
.L_x_98:
[----:B------:R-:W-:Y:S05]  /*63d0*/  BSYNC B1 ;  /* 0x0000000000017941 */ /* 0x000fea0003800000 */
.L_x_97:
[----:B-1----:R-:W-:Y:S04]  /*63e0*/  SHF.R.U32.HI R2, RZ, 0x15, R25 ;  /* 0x00000015ff027819 */ /* 0x002fe80000011619 */
[----:B------:R-:W-:Y:S01]  /*63f0*/  LOP3.LUT P1, RZ, R2, 0x3, R57, 0x48, !PT ;  /* 0x0000000302ff7812 */ /* 0x000fe20007824839 */
[----:B------:R-:W-:Y:S01]  /*6400*/  @!UPT UIADD3 URZ, UPT, UPT, URZ, URZ, URZ ;  /* 0x000000fffffff290 */ /* 0x000fe2000fffe0ff */
[----:B----4-:R-:W-:Y:S11]  /*6410*/  @P0 BRA `(.L_x_102) ;  /* 0x0000000000080947 */ /* 0x010ff60003800000 */
[----:B------:R-:W1:Y:S02]  /*6420*/  SYNCS.PHASECHK.TRANS64.TRYWAIT P0, [R75+URZ+0xb0], R0 ;  /* 0x0000b0004b0075a7 */ /* 0x000e6400080011ff */
[----:B-1----:R-:W-:Y:S05]  /*6430*/  @!P0 BRA `(.L_x_103) ;  /* 0x0000003000548947 */ /* 0x002fea0003800000 */
.L_x_102:
[----:B------:R-:W-:Y:S05]  /*6440*/  @!P1 BRA `(.L_x_104) ;  /* 0x0000000000409947 */ /* 0x000fea0003800000 */
[----:B------:R-:W4:Y:S01]  /*6450*/  LDCU.64 UR8, c[0x4][0x70] ;  /* 0x01000e00ff0877ac */ /* 0x000f220008000a00 */
[----:B------:R-:W-:Y:S01]  /*6460*/  MOV R3, 0x0 ;  /* 0x0000000000037802 */ /* 0x000fe20000000f00 */
[----:B------:R-:W-:Y:S02]  /*6470*/  HFMA2 R12, -RZ, RZ, 0, 5.9604644775390625e-08 ;  /* 0x00000001ff0c7431 */ /* 0x000fe400000001ff */
[----:B------:R-:W-:Y:S02]  /*6480*/  IMAD.MOV.U32 R8, RZ, RZ, 0x192 ;  /* 0x00000192ff087424 */ /* 0x000fe400078e00ff */
[----:B------:R-:W-:Y:S01]  /*6490*/  IMAD.MOV.U32 R13, RZ, RZ, RZ ;  /* 0x000000ffff0d7224 */ /* 0x000fe200078e00ff */
[----:B------:R-:W5:Y:S01]  /*64a0*/  LDCU.64 UR6, c[0x4][0x78] ;  /* 0x01000f00ff0677ac */ /* 0x000f620008000a00 */
[----:B------:R-:W1:Y:S01]  /*64b0*/  LDC.64 R2, c[0x4][R3] ;  /* 0x0100000003027b82 */ /* 0x000e620000000a00 */
[----:B------:R-:W2:Y:S01]  /*64c0*/  LDCU.64 UR4, c[0x4][0x10] ;  /* 0x01000200ff0477ac */ /* 0x000ea20008000a00 */
[----:B----4-:R-:W-:Y:S01]  /*64d0*/  MOV R5, UR9 ;  /* 0x0000000900057c02 */ /* 0x010fe20008000f00 */
[----:B------:R-:W-:Y:S01]  /*64e0*/  IMAD.U32 R4, RZ, RZ, UR8 ;  /* 0x00000008ff047e24 */ /* 0x000fe2000f8e00ff */
[----:B-----5:R-:W-:Y:S01]  /*64f0*/  MOV R7, UR7 ;  /* 0x0000000700077c02 */ /* 0x020fe20008000f00 */
[----:B------:R-:W-:Y:S01]  /*6500*/  IMAD.U32 R6, RZ, RZ, UR6 ;  /* 0x00000006ff067e24 */ /* 0x000fe2000f8e00ff */
[----:B--2---:R-:W-:Y:S01]  /*6510*/  MOV R11, UR5 ;  /* 0x00000005000b7c02 */ /* 0x004fe20008000f00 */
[----:B------:R-:W-:Y:S02]  /*6520*/  IMAD.U32 R10, RZ, RZ, UR4 ;  /* 0x00000004ff0a7e24 */ /* 0x000fe4000f8e00ff */
[----:B------:R-:W-:Y:S07]  /*6530*/  LEPC R20, `(.L_x_104) ;  /* 0x000000001014794e */ /* 0x000fee0000000000 */
[----:B-1-3--:R-:W-:Y:S05]  /*6540*/  CALL.ABS.NOINC R2 ;  /* 0x0000000002007343 */ /* 0x00afea0003c00000 */
.L_x_104:
[----:B------:R-:W-:Y:S01]  /*6550*/  LOP3.LUT R20, R48, 0xffffe000, RZ, 0xc0, !PT ;  /* 0xffffe00030147812 */ /* 0x000fe200078ec0ff */
[----:B------:R-:W-:Y:S05]  /*6560*/  WARPSYNC.ALL ;  /* 0x0000000000007948 */ /* 0x000fea0003800000 */
[----:B------:R-:W-:Y:S01]  /*6570*/  R2UR UR4, R25 ;  /* 0x00000000190472ca */ /* 0x000fe200000e0000 */
[----:B------:R-:W-:Y:S01]  /*6580*/  BSSY.RECONVERGENT B0, `(.L_x_105) ;  /* 0x0000058000007945 */ /* 0x000fe20003800200 */
[----:B------:R-:W-:Y:S02]  /*6590*/  LOP3.LUT R21, R49, 0xffffe000, RZ, 0xc0, !PT ;  /* 0xffffe00031157812 */ /* 0x000fe400078ec0ff */
[----:B------:R-:W-:Y:S02]  /*65a0*/  LOP3.LUT R26, R50, 0xffffe000, RZ, 0xc0, !PT ;  /* 0xffffe000321a7812 */ /* 0x000fe400078ec0ff */
[----:B------:R-:W-:Y:S02]  /*65b0*/  LOP3.LUT R33, R44, 0xffffe000, RZ, 0xc0, !PT ;  /* 0xffffe0002c217812 */ /* 0x000fe400078ec0ff */
[----:B------:R-:W-:Y:S05]  /*65c0*/  ISETP.NE.AND P0, PT, R71, RZ, PT ;  /* 0x000000ff4700720c */ /* 0x000fea0003f05270 */
[----:B------:R-:W1:Y:S02]  /*65d0*/  LDTM.x16 R4, tmem[UR4] ;  /* 0x00000004000479ee */ /* 0x000e640008240000 */
[C---:B-1-3--:R-:W-:Y:S01]  /*65e0*/  FMUL R0, R24.reuse, R4 ;  /* 0x0000000418007220 */ /* 0x04afe20000400000 */
[C---:B------:R-:W-:Y:S01]  /*65f0*/  FMUL R2, R24.reuse, R5 ;  /* 0x0000000518027220 */ /* 0x040fe20000400000 */
[C---:B------:R-:W-:Y:S01]  /*6600*/  FMUL R3, R24.reuse, R6 ;  /* 0x0000000618037220 */ /* 0x040fe20000400000 */
[----:B------:R-:W-:Y:S01]  /*6610*/  FMUL R7, R24, R7 ;  /* 0x0000000718077220 */ /* 0x000fe20000400000 */
[----:B------:R-:W-:Y:S01]  /*6620*/  FFMA R28, R27, R20, R0 ;  /* 0x000000141b1c7223 */ /* 0x000fe20000000000 */
[----:B------:R-:W-:Y:S01]  /*6630*/  LOP3.LUT R20, R51, 0xffffe000, RZ, 0xc0, !PT ;  /* 0xffffe00033147812 */ /* 0x000fe200078ec0ff */
[C---:B------:R-:W-:Y:S01]  /*6640*/  FFMA R29, R27.reuse, R21, R2 ;  /* 0x000000151b1d7223 */ /* 0x040fe20000000002 */
[----:B------:R-:W-:Y:S01]  /*6650*/  LOP3.LUT R21, R46, 0xffffe000, RZ, 0xc0, !PT ;  /* 0xffffe0002e157812 */ /* 0x000fe200078ec0ff */
[----:B------:R-:W-:Y:S01]  /*6660*/  FFMA R30, R27, R26, R3 ;  /* 0x0000001a1b1e7223 */ /* 0x000fe20000000003 */
[----:B------:R-:W-:Y:S01]  /*6670*/  LOP3.LUT R26, R45, 0xffffe000, RZ, 0xc0, !PT ;  /* 0xffffe0002d1a7812 */ /* 0x000fe200078ec0ff */
[----:B------:R-:W-:Y:S01]  /*6680*/  FFMA R31, R27, R20, R7 ;  /* 0x000000141b1f7223 */ /* 0x000fe20000000007 */
[----:B------:R-:W-:Y:S01]  /*6690*/  LOP3.LUT R20, R47, 0xffffe000, RZ, 0xc0, !PT ;  /* 0xffffe0002f147812 */ /* 0x000fe200078ec0ff */
[C---:B------:R-:W-:Y:S01]  /*66a0*/  FMUL R4, R24.reuse, R8 ;  /* 0x0000000818047220 */ /* 0x040fe20000400000 */
[----:B------:R-:W-:Y:S01]  /*66b0*/  F2FP.TF32.F32.PACK_B R28, R28 ;  /* 0x0000001cff1c723e */ /* 0x000fe200024050ff */
[C---:B------:R-:W-:Y:S01]  /*66c0*/  FMUL R5, R24.reuse, R9 ;  /* 0x0000000918057220 */ /* 0x040fe20000400000 */
[----:B------:R-:W-:Y:S01]  /*66d0*/  F2FP.TF32.F32.PACK_B R29, R29 ;  /* 0x0000001dff1d723e */ /* 0x000fe200024050ff */
[C---:B------:R-:W-:Y:S01]  /*66e0*/  FMUL R6, R24.reuse, R10 ;  /* 0x0000000a18067220 */ /* 0x040fe20000400000 */
[----:B------:R-:W-:Y:S01]  /*66f0*/  FMUL R11, R24, R11 ;  /* 0x0000000b180b7220 */ /* 0x000fe20000400000 */
[----:B------:R-:W-:Y:S01]  /*6700*/  F2FP.TF32.F32.PACK_B R30, R30 ;  /* 0x0000001eff1e723e */ /* 0x000fe200024050ff */
[C---:B------:R-:W-:Y:S01]  /*6710*/  FFMA R4, R27.reuse, R33, R4 ;  /* 0x000000211b047223 */ /* 0x040fe20000000004 */
[----:B------:R-:W-:Y:S01]  /*6720*/  F2FP.TF32.F32.PACK_B R31, R31 ;  /* 0x0000001fff1f723e */ /* 0x000fe200024050ff */
[C---:B------:R-:W-:Y:S01]  /*6730*/  FFMA R5, R27.reuse, R26, R5 ;  /* 0x0000001a1b057223 */ /* 0x040fe20000000005 */
[C---:B------:R-:W-:Y:S01]  /*6740*/  FFMA R6, R27.reuse, R21, R6 ;  /* 0x000000151b067223 */ /* 0x040fe20000000006 */
[----:B------:R-:W-:Y:S01]  /*6750*/  FFMA R7, R27, R20, R11 ;  /* 0x000000141b077223 */ /* 0x000fe2000000000b */
[----:B------:R-:W-:Y:S01]  /*6760*/  LOP3.LUT R33, R40, 0xffffe000, RZ, 0xc0, !PT ;  /* 0xffffe00028217812 */ /* 0x000fe200078ec0ff */
[----:B------:R1:W-:Y:S01]  /*6770*/  STS.128 [R69], R28 ;  /* 0x0000001c45007388 */ /* 0x0003e20000000c00 */
[----:B------:R-:W-:Y:S01]  /*6780*/  LOP3.LUT R26, R41, 0xffffe000, RZ, 0xc0, !PT ;  /* 0xffffe000291a7812 */ /* 0x000fe200078ec0ff */
[C---:B------:R-:W-:Y:S01]  /*6790*/  FMUL R8, R24.reuse, R12 ;  /* 0x0000000c18087220 */ /* 0x040fe20000400000 */
[----:B------:R-:W-:Y:S01]  /*67a0*/  FMUL R9, R24, R13 ;  /* 0x0000000d18097220 */ /* 0x000fe20000400000 */
[----:B------:R-:W-:Y:S01]  /*67b0*/  LOP3.LUT R21, R42, 0xffffe000, RZ, 0xc0, !PT ;  /* 0xffffe0002a157812 */ /* 0x000fe200078ec0ff */
[C---:B------:R-:W-:Y:S01]  /*67c0*/  FMUL R10, R24.reuse, R14 ;  /* 0x0000000e180a7220 */ /* 0x040fe20000400000 */
[----:B------:R-:W-:Y:S01]  /*67d0*/  LOP3.LUT R20, R43, 0xffffe000, RZ, 0xc0, !PT ;  /* 0xffffe0002b147812 */ /* 0x000fe200078ec0ff */
[----:B------:R-:W-:Y:S01]  /*67e0*/  FMUL R15, R24, R15 ;  /* 0x0000000f180f7220 */ /* 0x000fe20000400000 */
[----:B------:R-:W-:Y:S01]  /*67f0*/  F2FP.TF32.F32.PACK_B R4, R4 ;  /* 0x00000004ff04723e */ /* 0x000fe200024050ff */
[C---:B------:R-:W-:Y:S01]  /*6800*/  FFMA R8, R27.reuse, R33, R8 ;  /* 0x000000211b087223 */ /* 0x040fe20000000008 */
[----:B------:R-:W-:Y:S01]  /*6810*/  F2FP.TF32.F32.PACK_B R5, R5 ;  /* 0x00000005ff05723e */ /* 0x000fe200024050ff */
[C---:B------:R-:W-:Y:S01]  /*6820*/  FFMA R9, R27.reuse, R26, R9 ;  /* 0x0000001a1b097223 */ /* 0x040fe20000000009 */
[----:B------:R-:W-:Y:S01]  /*6830*/  F2FP.TF32.F32.PACK_B R6, R6 ;  /* 0x00000006ff06723e */ /* 0x000fe200024050ff */
[C---:B------:R-:W-:Y:S01]  /*6840*/  FFMA R10, R27.reuse, R21, R10 ;  /* 0x000000151b0a7223 */ /* 0x040fe2000000000a */
[----:B------:R-:W-:Y:S01]  /*6850*/  F2FP.TF32.F32.PACK_B R7, R7 ;  /* 0x00000007ff07723e */ /* 0x000fe200024050ff */
[----:B------:R-:W-:Y:S01]  /*6860*/  FFMA R11, R27, R20, R15 ;  /* 0x000000141b0b7223 */ /* 0x000fe2000000000f */
[----:B------:R-:W-:Y:S01]  /*6870*/  LOP3.LUT R33, R36, 0xffffe000, RZ, 0xc0, !PT ;  /* 0xffffe00024217812 */ /* 0x000fe200078ec0ff */
[C---:B------:R-:W-:Y:S01]  /*6880*/  FMUL R12, R24.reuse, R16 ;  /* 0x00000010180c7220 */ /* 0x040fe20000400000 */
[----:B------:R-:W-:Y:S01]  /*6890*/  LOP3.LUT R26, R37, 0xffffe000, RZ, 0xc0, !PT ;  /* 0xffffe000251a7812 */ /* 0x000fe200078ec0ff */
[----:B------:R1:W-:Y:S01]  /*68a0*/  STS.128 [R68+0x10], R4 ;  /* 0x0000100444007388 */ /* 0x0003e20000000c00 */
        /* <DEDUP_REMOVED lines=13> */
[----:B------:R-:W-:Y:S02]  /*6980*/  F2FP.TF32.F32.PACK_B R12, R12 ;  /* 0x0000000cff0c723e */ /* 0x000fe400024050ff */
[----:B------:R-:W-:Y:S01]  /*6990*/  F2FP.TF32.F32.PACK_B R13, R13 ;  /* 0x0000000dff0d723e */ /* 0x000fe200024050ff */
[----:B------:R1:W-:Y:S01]  /*69a0*/  STS.128 [R67+0x20], R8 ;  /* 0x0000200843007388 */ /* 0x0003e20000000c00 */
[----:B------:R-:W-:Y:S02]  /*69b0*/  F2FP.TF32.F32.PACK_B R14, R14 ;  /* 0x0000000eff0e723e */ /* 0x000fe400024050ff */
[----:B------:R-:W-:Y:S05]  /*69c0*/  F2FP.TF32.F32.PACK_B R15, R15 ;  /* 0x0000000fff0f723e */ /* 0x000fea00024050ff */
[----:B------:R1:W-:Y:S01]  /*69d0*/  STS.128 [R63+0x30], R12 ;  /* 0x0000300c3f007388 */ /* 0x0003e20000000c00 */
[----:B------:R-:W-:Y:S01]  /*69e0*/  @!PT LDS RZ, [RZ] ;  /* 0x00000000fffff984 */ /* 0x000fe20000000800 */
[----:B------:R-:W-:Y:S01]  /*69f0*/  @!PT LDS RZ, [RZ] ;  /* 0x00000000fffff984 */ /* 0x000fe20000000800 */
[----:B------:R-:W-:Y:S01]  /*6a00*/  @!PT LDS RZ, [RZ] ;  /* 0x00000000fffff984 */ /* 0x000fe20000000800 */
[----:B------:R-:W-:Y:S01]  /*6a10*/  @!PT LDS RZ, [RZ] ;  /* 0x00000000fffff984 */ /* 0x000fe20000000800 */
[----:B------:R3:W-:Y:S07]  /*6a20*/  MEMBAR.ALL.CTA ;  /* 0x0000000000007992 */ /* 0x0007ee0000008000 */
[----:B---3--:R-:W3:Y:S02]  /*6a30*/  FENCE.VIEW.ASYNC.S ;  /* 0x00000000000073c6 */ /* 0x008ee40000000000 */
[----:B---3--:R-:W-:Y:S06]  /*6a40*/  BAR.SYNC.DEFER_BLOCKING 0x1, 0x80 ;  /* 0x0042000000007b1d */ /* 0x008fec0000010000 */
[----:B------:R-:W-:Y:S05]  /*6a50*/  @P0 BRA `(.L_x_106) ;  /* 0x0000000000280947 */ /* 0x000fea0003800000 */
[----:B------:R-:W3:Y:S01]  /*6a60*/  LDCU.64 UR6, c[0x0][0x348] ;  /* 0x00006900ff0677ac */ /* 0x000ee20008000a00 */
[----:B------:R-:W-:Y:S01]  /*6a70*/  UIADD3 UR4, UPT, UPT, UR44, 0x200, URZ ;  /* 0x000002002c047890 */ /* 0x000fe2000fffe0ff */
[----:B------:R-:W-:Y:S05]  /*6a80*/  UMOV UR51, UR36 ;  /* 0x0000002400337c82 */ /* 0x000fea0008000000 */
[----:B------:R-:W-:Y:S04]  /*6a90*/  MOV R60, UR4 ;  /* 0x00000004003c7c02 */ /* 0x000fe80008000f00 */
[----:B------:R-:W-:Y:S01]  /*6aa0*/  R2UR UR48, R60 ;  /* 0x000000003c3072ca */ /* 0x000fe200000e0000 */
[----:B---3--:R-:W-:Y:S04]  /*6ab0*/  UIADD3 UR4, UP0, UPT, UR6, 0x680, URZ ;  /* 0x0000068006047890 */ /* 0x008fe8000ff1e0ff */
[----:B------:R-:W-:Y:S09]  /*6ac0*/  UIADD3.X UR5, UPT, UPT, URZ, UR7, URZ, UP0, !UPT ;  /* 0x00000007ff057290 */ /* 0x000ff200087fe4ff */
[----:B------:R3:W-:Y:S01]  /*6ad0*/  UTMASTG.3D [UR48], [UR4] ;  /* 0x00000030040073b5 */ /* 0x0007e20008010000 */
[----:B------:R0:W-:Y:S01]  /*6ae0*/  UTMACMDFLUSH ;  /* 0x00000000000079b7 */ /* 0x0001e20000000000 */
[----:B---3--:R-:W-:Y:S04]  /*6af0*/  DEPBAR.LE SB0, 0x1 ;  /* 0x000080400000791a */ /* 0x008fe80000000000 */
.L_x_106:
[----:B------:R-:W-:Y:S05]  /*6b00*/  BSYNC.RECONVERGENT B0 ;  /* 0x0000000000007941 */ /* 0x000fea0003800200 */
.L_x_105:
[----:B------:R-:W-:Y:S01]  /*6b10*/  BAR.SYNC.DEFER_BLOCKING 0x1, 0x80 ;  /* 0x0042000000007b1d */ /* 0x000fe20000010000 */
[----:B------:R-:W-:Y:S01]  /*6b20*/  ISETP.NE.AND P1, PT, R74, RZ, PT ;  /* 0x000000ff4a00720c */ /* 0x000fe20003f25270 */
[----:B------:R-:W-:Y:S01]  /*6b30*/  UISETP.NE.AND UP0, UPT, UR52, URZ, UPT ;  /* 0x000000ff3400728c */ /* 0x000fe2000bf05270 */
[----:B------:R-:W-:Y:S11]  /*6b40*/  LEA R3, R34, UR44, 0x3 ;  /* 0x0000002c22037c11 */ /* 0x000ff6000f8e18ff */
[----:B------:R-:W-:Y:S01]  /*6b50*/  @P1 SHF.L.U32 R2, R66, 0x1f, RZ ;  /* 0x0000001f42021819 */ /* 0x000fe200000006ff */
[----:B------:R-:W-:Y:S06]  /*6b60*/  BRA.U !UP0, `(.L_x_107) ;  /* 0x0000000108247547 */ /* 0x000fec000b800000 */
[----:B-1----:R-:W-:Y:S01]  /*6b70*/  IMAD.U32 R5, RZ, RZ, UR46 ;  /* 0x0000002eff057e24 */ /* 0x002fe2000f8e00ff */
[----:B------:R-:W-:Y:S01]  /*6b80*/  MOV R0, UR47 ;  /* 0x0000002f00007c02 */ /* 0x000fe20008000f00 */
[----:B------:R-:W-:Y:S03]  /*6b90*/  UIADD3 UR4, UPT, UPT, UR46, 0x1, URZ ;  /* 0x000000012e047890 */ /* 0x000fe6000fffe0ff */
[----:B------:R-:W-:Y:S01]  /*6ba0*/  @P1 LEA R5, R5, UR44, 0x3 ;  /* 0x0000002c05051c11 */ /* 0x000fe2000f8e18ff */
[----:B------:R-:W-:Y:S04]  /*6bb0*/  UISETP.NE.AND UP0, UPT, UR4, 0x4, UPT ;  /* 0x000000040400788c */ /* 0x000fe8000bf05270 */
[----:B------:R-:W-:Y:S01]  /*6bc0*/  @P1 VIADD R5, R5, 0x60 ;  /* 0x0000006005051836 */ /* 0x000fe20000000000 */
[----:B------:R-:W-:Y:S04]  /*6bd0*/  USEL UR46, UR4, URZ, UP0 ;  /* 0x000000ff042e7287 */ /* 0x000fe80008000000 */
[----:B------:R-:W-:Y:S04]  /*6be0*/  @P1 PRMT R0, R0, 0x654, R5 ;  /* 0x0000065400001816 */ /* 0x000fe80000000005 */
[----:B------:R3:W-:Y:S04]  /*6bf0*/  @P1 SYNCS.ARRIVE.TRANS64.RED.A1T0 RZ, [R0+URZ], RZ ;  /* 0x000000ff00ff19a7 */ /* 0x0007e800081004ff */
.L_x_107:
[----:B------:R-:W4:Y:S01]  /*6c00*/  @P1 SYNCS.PHASECHK.TRANS64.TRYWAIT P0, [R3+URZ+0x40], R2 ;  /* 0x00004002030015a7 */ /* 0x000f2200080011ff */
[----:B------:R-:W-:Y:S01]  /*6c10*/  BSSY B1, `(.L_x_108) ;  /* 0x0000016000017945 */ /* 0x000fe20003800000 */
[----:B----4-:R-:W-:Y:S03]  /*6c20*/  @P1 SEL R35, RZ, 0x1, !P0 ;  /* 0x00000001ff231807 */ /* 0x010fe60004000000 */
[----:B------:R-:W-:Y:S05]  /*6c30*/  @!P1 BRA `(.L_x_109) ;  /* 0x00000000004c9947 */ /* 0x000fea0003800000 */
[----:B------:R-:W-:Y:S01]  /*6c40*/  ISETP.NE.AND P0, PT, R35, RZ, PT ;  /* 0x000000ff2300720c */ /* 0x000fe20003f05270 */
[----:B------:R-:W-:Y:S01]  /*6c50*/  BSSY B0, `(.L_x_110) ;  /* 0x000000b000007945 */ /* 0x000fe20003800000 */
[----:B------:R-:W-:Y:S11]  /*6c60*/  ISETP.NE.AND P1, PT, R76, RZ, PT ;  /* 0x000000ff4c00720c */ /* 0x000ff60003f25270 */
[----:B------:R-:W-:Y:S02]  /*6c70*/  @!UPT UIADD3 URZ, UPT, UPT, URZ, URZ, URZ ;  /* 0x000000fffffff290 */ /* 0x000fe4000fffe0ff */
[C---:B-1----:R-:W-:Y:S01]  /*6c80*/  @P1 IMAD R6, R34.reuse, 0x2000, R69 ;  /* 0x0000200022061824 */ /* 0x042fe200078e0245 */
[C---:B------:R-:W-:Y:S01]  /*6c90*/  @P1 LEA R4, R34.reuse, R67, 0xd ;  /* 0x0000004322041211 */ /* 0x040fe200078e68ff */
[C---:B------:R-:W-:Y:S02]  /*6ca0*/  @P1 IMAD R5, R34.reuse, 0x2000, R68 ;  /* 0x0000200022051824 */ /* 0x040fe400078e0244 */
[----:B------:R-:W-:Y:S01]  /*6cb0*/  @P1 IMAD R2, R34, 0x2000, R63 ;  /* 0x0000200022021824 */ /* 0x000fe200078e023f */
[----:B------:R-:W-:Y:S06]  /*6cc0*/  @P0 BRA `(.L_x_111) ;  /* 0x00000000000c0947 */ /* 0x000fec0003800000 */
[----:B---3--:R-:W-:Y:S04]  /*6cd0*/  SHF.L.U32 R0, R66, 0x1f, RZ ;  /* 0x0000001f42007819 */ /* 0x008fe800000006ff */
[----:B------:R-:W1:Y:S02]  /*6ce0*/  SYNCS.PHASECHK.TRANS64.TRYWAIT P0, [R3+URZ+0x40], R0 ;  /* 0x00004000030075a7 */ /* 0x000e6400080011ff */
[----:B-1----:R-:W-:Y:S05]  /*6cf0*/  @!P0 BRA `(.L_x_112) ;  /* 0x0000002800388947 */ /* 0x002fea0003800000 */
.L_x_111:
[----:B------:R-:W-:Y:S05]  /*6d00*/  BSYNC B0 ;  /* 0x0000000000007941 */ /* 0x000fea0003800000 */
.L_x_110:
[----:B------:R-:W-:Y:S02]  /*6d10*/  ISETP.NE.AND P0, PT, R76, RZ, PT ;  /* 0x000000ff4c00720c */ /* 0x000fe40003f05270 */
[----:B------:R-:W-:Y:S11]  /*6d20*/  IADD3 R34, PT, PT, R34, 0x1, RZ ;  /* 0x0000000122227810 */ /* 0x000ff60007ffe0ff */
[----:B------:R4:W1:Y:S04]  /*6d30*/  @P0 LDS.128 R48, [R6] ;  /* 0x0000000006300984 */ /* 0x0008680000000c00 */
[----:B------:R4:W1:Y:S04]  /*6d40*/  @P0 LDS.128 R44, [R5+0x10] ;  /* 0x00001000052c0984 */ /* 0x0008680000000c00 */
[----:B------:R4:W1:Y:S04]  /*6d50*/  @P0 LDS.128 R40, [R4+0x20] ;  /* 0x0000200004280984 */ /* 0x0008680000000c00 */
[----:B------:R4:W1:Y:S02]  /*6d60*/  @P0 LDS.128 R36, [R2+0x30] ;  /* 0x0000300002240984 */ /* 0x0008640000000c00 */
.L_x_109:
[----:B------:R-:W-:Y:S05]  /*6d70*/  BSYNC B1 ;  /* 0x0000000000017941 */ /* 0x000fea0003800000 */
.L_x_108:
[----:B-1-3--:R-:W-:Y:S05]  /*6d80*/  VIADD R0, R25, 0x10 ;  /* 0x0000001019007836 */ /* 0x00afea0000000000 */
[----:B------:R-:W-:Y:S04]  /*6d90*/  SHF.R.U32.HI R0, RZ, 0x15, R0 ;  /* 0x00000015ff007819 */ /* 0x000fe80000011600 */
[----:B------:R-:W-:Y:S11]  /*6da0*/  LOP3.LUT P0, RZ, R0, 0x3, R57, 0x48, !PT ;  /* 0x0000000300ff7812 */ /* 0x000ff60007804839 */
[----:B------:R-:W-:Y:S02]  /*6db0*/  @!UPT UIADD3 URZ, UPT, UPT, URZ, URZ, URZ ;  /* 0x000000fffffff290 */ /* 0x000fe4000fffe0ff */
[----:B------:R-:W-:Y:S05]  /*6dc0*/  @!P0 BRA `(.L_x_113) ;  /* 0x0000000000408947 */ /* 0x000fea0003800000 */
[----:B------:R-:W1:Y:S01]  /*6dd0*/  LDCU.64 UR8, c[0x4][0x70] ;  /* 0x01000e00ff0877ac */ /* 0x000e620008000a00 */
[----:B------:R-:W-:Y:S01]  /*6de0*/  MOV R3, 0x0 ;  /* 0x0000000000037802 */ /* 0x000fe20000000f00 */
[----:B------:R-:W-:Y:S02]  /*6df0*/  HFMA2 R12, -RZ, RZ, 0, 5.9604644775390625e-08 ;  /* 0x00000001ff0c7431 */ /* 0x000fe400000001ff */
[----:B------:R-:W-:Y:S02]  /*6e00*/  IMAD.MOV.U32 R8, RZ, RZ, 0x192 ;  /* 0x00000192ff087424 */ /* 0x000fe400078e00ff */
[----:B------:R-:W-:Y:S01]  /*6e10*/  IMAD.MOV.U32 R13, RZ, RZ, RZ ;  /* 0x000000ffff0d7224 */ /* 0x000fe200078e00ff */
[----:B------:R-:W3:Y:S01]  /*6e20*/  LDCU.64 UR6, c[0x4][0x78] ;  /* 0x01000f00ff0677ac */ /* 0x000ee20008000a00 */
[----:B----4-:R-:W4:Y:S01]  /*6e30*/  LDC.64 R2, c[0x4][R3] ;  /* 0x0100000003027b82 */ /* 0x010f220000000a00 */
[----:B------:R-:W5:Y:S01]  /*6e40*/  LDCU.64 UR4, c[0x4][0x10] ;  /* 0x01000200ff0477ac */ /* 0x000f620008000a00 */
[----:B-1----:R-:W-:Y:S01]  /*6e50*/  MOV R5, UR9 ;  /* 0x0000000900057c02 */ /* 0x002fe20008000f00 */
[----:B------:R-:W-:Y:S01]  /*6e60*/  IMAD.U32 R4, RZ, RZ, UR8 ;  /* 0x00000008ff047e24 */ /* 0x000fe2000f8e00ff */
[----:B---3--:R-:W-:Y:S01]  /*6e70*/  MOV R7, UR7 ;  /* 0x0000000700077c02 */ /* 0x008fe20008000f00 */
[----:B------:R-:W-:Y:S01]  /*6e80*/  IMAD.U32 R6, RZ, RZ, UR6 ;  /* 0x00000006ff067e24 */ /* 0x000fe2000f8e00ff */
[----:B-----5:R-:W-:Y:S01]  /*6e90*/  MOV R11, UR5 ;  /* 0x00000005000b7c02 */ /* 0x020fe20008000f00 */
[----:B------:R-:W-:Y:S02]  /*6ea0*/  IMAD.U32 R10, RZ, RZ, UR4 ;  /* 0x00000004ff0a7e24 */ /* 0x000fe4000f8e00ff */
[----:B------:R-:W-:Y:S07]  /*6eb0*/  LEPC R20, `(.L_x_113) ;  /* 0x000000001014794e */ /* 0x000fee0000000000 */
[----:B--2-4-:R-:W-:Y:S05]  /*6ec0*/  CALL.ABS.NOINC R2 ;  /* 0x0000000002007343 */ /* 0x014fea0003c00000 */
.L_x_113:
[----:B------:R-:W-:Y:S01]  /*6ed0*/  ISETP.NE.AND P6, PT, R74, RZ, PT ;  /* 0x000000ff4a00720c */ /* 0x000fe20003fc5270 */
[----:B------:R-:W-:Y:S05]  /*6ee0*/  WARPSYNC.ALL ;  /* 0x0000000000007948 */ /* 0x000fea0003800000 */
[----:B------:R-:W-:Y:S01]  /*6ef0*/  R2UR UR4, R25 ;  /* 0x00000000190472ca */ /* 0x000fe200000e0000 */
[----:B------:R-:W-:Y:S01]  /*6f00*/  IMAD.U32 R77, RZ, RZ, UR46 ;  /* 0x0000002eff4d7e24 */ /* 0x000fe2000f8e00ff */
[----:B------:R-:W-:Y:S01]  /*6f10*/  LOP3.LUT R20, R48, 0xffffe000, RZ, 0xc0, !PT ;  /* 0xffffe00030147812 */ /* 0x000fe200078ec0ff */
[----:B------:R-:W-:Y:S01]  /*6f20*/  BSSY.RECONVERGENT B0, `(.L_x_114) ;  /* 0x000005e000007945 */ /* 0x000fe20003800200 */
[----:B------:R-:W-:Y:S02]  /*6f30*/  LOP3.LUT R21, R49, 0xffffe000, RZ, 0xc0, !PT ;  /* 0xffffe00031157812 */ /* 0x000fe400078ec0ff */
[----:B------:R-:W-:Y:S02]  /*6f40*/  LOP3.LUT R26, R51, 0xffffe000, RZ, 0xc0, !PT ;  /* 0xffffe000331a7812 */ /* 0x000fe400078ec0ff */
[----:B------:R-:W-:Y:S01]  /*6f50*/  @P6 LEA R0, R77, UR44, 0x3 ;  /* 0x0000002c4d006c11 */ /* 0x000fe2000f8e18ff */
[----:B------:R-:W-:Y:S01]  /*6f60*/  IMAD.U32 R77, RZ, RZ, UR47 ;  /* 0x0000002fff4d7e24 */ /* 0x000fe2000f8e00ff */
[----:B------:R-:W-:Y:S02]  /*6f70*/  LOP3.LUT R33, R44, 0xffffe000, RZ, 0xc0, !PT ;  /* 0xffffe0002c217812 */ /* 0x000fe400078ec0ff */
[----:B------:R-:W-:Y:S01]  /*6f80*/  LOP3.LUT R32, R45, 0xffffe000, RZ, 0xc0, !PT ;  /* 0xffffe0002d207812 */ /* 0x000fe200078ec0ff */
[----:B----4-:R-:W1:Y:S01]  /*6f90*/  LDTM.x16 R4, tmem[UR4+0x10] ;  /* 0x00001004000479ee */ /* 0x010e620008240000 */
[----:B------:R-:W-:Y:S01]  /*6fa0*/  ISETP.NE.AND P0, PT, R71, RZ, PT ;  /* 0x000000ff4700720c */ /* 0x000fe20003f05270 */
[----:B------:R-:W-:Y:S05]  /*6fb0*/  @P6 VIADD R0, R0, 0x60 ;  /* 0x0000006000006836 */ /* 0x000fea0000000000 */
[----:B------:R-:W-:Y:S01]  /*6fc0*/  @P6 PRMT R77, R77, 0x654, R0 ;  /* 0x000006544d4d6816 */ /* 0x000fe20000000000 */
[C---:B-1----:R-:W-:Y:S01]  /*6fd0*/  FMUL R0, R24.reuse, R4 ;  /* 0x0000000418007220 */ /* 0x042fe20000400000 */
[C---:B------:R-:W-:Y:S01]  /*6fe0*/  FMUL R2, R24.reuse, R5 ;  /* 0x0000000518027220 */ /* 0x040fe20000400000 */
[C---:B------:R-:W-:Y:S01]  /*6ff0*/  FMUL R3, R24.reuse, R6 ;  /* 0x0000000618037220 */ /* 0x040fe20000400000 */
[----:B------:R-:W-:Y:S01]  /*7000*/  FMUL R7, R24, R7 ;  /* 0x0000000718077220 */ /* 0x000fe20000400000 */
[C---:B------:R-:W-:Y:S01]  /*7010*/  FFMA R28, R27.reuse, R20, R0 ;  /* 0x000000141b1c7223 */ /* 0x040fe20000000000 */
[----:B------:R-:W-:Y:S01]  /*7020*/  LOP3.LUT R20, R50, 0xffffe000, RZ, 0xc0, !PT ;  /* 0xffffe00032147812 */ /* 0x000fe200078ec0ff */
[C---:B------:R-:W-:Y:S01]  /*7030*/  FFMA R29, R27.reuse, R21, R2 ;  /* 0x000000151b1d7223 */ /* 0x040fe20000000002 */
[----:B------:R-:W-:Y:S01]  /*7040*/  LOP3.LUT R21, R40, 0xffffe000, RZ, 0xc0, !PT ;  /* 0xffffe00028157812 */ /* 0x000fe200078ec0ff */
[----:B------:R-:W-:Y:S01]  /*7050*/  FMUL R4, R24, R8 ;  /* 0x0000000818047220 */ /* 0x000fe20000400000 */
[----:B------:R-:W-:Y:S01]  /*7060*/  F2FP.TF32.F32.PACK_B R28, R28 ;  /* 0x0000001cff1c723e */ /* 0x000fe200024050ff */
[C---:B------:R-:W-:Y:S01]  /*7070*/  FFMA R30, R27.reuse, R20, R3 ;  /* 0x000000141b1e7223 */ /* 0x040fe20000000003 */
        /* <DEDUP_REMOVED lines=8> */
[----:B------:R-:W-:Y:S01]  /*7100*/  F2FP.TF32.F32.PACK_B R31, R31 ;  /* 0x0000001fff1f723e */ /* 0x000fe200024050ff */
[C---:B------:R-:W-:Y:S01]  /*7110*/  FFMA R4, R27.reuse, R33, R4 ;  /* 0x000000211b047223 */ /* 0x040fe20000000004 */
[C---:B------:R-:W-:Y:S01]  /*7120*/  FFMA R5, R27.reuse, R32, R5 ;  /* 0x000000201b057223 */ /* 0x040fe20000000005 */
[C---:B------:R-:W-:Y:S01]  /*7130*/  FFMA R6, R27.reuse, R20, R6 ;  /* 0x000000141b067223 */ /* 0x040fe20000000006 */
[----:B------:R-:W-:Y:S01]  /*7140*/  FFMA R7, R27, R26, R11 ;  /* 0x0000001a1b077223 */ /* 0x000fe2000000000b */
[----:B------:R1:W-:Y:S01]  /*7150*/  STS.128 [R69+0x2000], R28 ;  /* 0x0020001c45007388 */ /* 0x0003e20000000c00 */
[----:B------:R-:W-:Y:S01]  /*7160*/  LOP3.LUT R32, R41, 0xffffe000, RZ, 0xc0, !PT ;  /* 0xffffe00029207812 */ /* 0x000fe200078ec0ff */
[----:B------:R-:W-:Y:S01]  /*7170*/  FMUL R8, R24, R12 ;  /* 0x0000000c18087220 */ /* 0x000fe20000400000 */
[----:B------:R-:W-:Y:S01]  /*7180*/  LOP3.LUT R33, R42, 0xffffe000, RZ, 0xc0, !PT ;  /* 0xffffe0002a217812 */ /* 0x000fe200078ec0ff */
[C---:B------:R-:W-:Y:S01]  /*7190*/  FMUL R9, R24.reuse, R13 ;  /* 0x0000000d18097220 */ /* 0x040fe20000400000 */
[----:B------:R-:W-:Y:S01]  /*71a0*/  LOP3.LUT R20, R43, 0xffffe000, RZ, 0xc0, !PT ;  /* 0xffffe0002b147812 */ /* 0x000fe200078ec0ff */
[C---:B------:R-:W-:Y:S01]  /*71b0*/  FMUL R10, R24.reuse, R14 ;  /* 0x0000000e180a7220 */ /* 0x040fe20000400000 */
        /* <DEDUP_REMOVED lines=30> */
[----:B------:R-:W-:Y:S02]  /*73a0*/  F2FP.TF32.F32.PACK_B R15, R15 ;  /* 0x0000000fff0f723e */ /* 0x000fe400024050ff */
[----:B------:R-:W-:Y:S02]  /*73b0*/  LEA R0, R34, UR44, 0x3 ;  /* 0x0000002c22007c11 */ /* 0x000fe4000f8e18ff */
[----:B------:R-:W-:Y:S01]  /*73c0*/  @P6 SHF.L.U32 R3, R66, 0x1f, RZ ;  /* 0x0000001f42036819 */ /* 0x000fe200000006ff */
        /* <DEDUP_REMOVED lines=10> */
[----:B------:R-:W-:Y:S02]  /*7470*/  UIADD3 UR9, UPT, UPT, UR49, 0x10, URZ ;  /* 0x0000001031097890 */ /* 0x000fe4000fffe0ff */
[----:B------:R-:W-:Y:S01]  /*7480*/  UIADD3 UR8, UPT, UPT, UR44, 0x2200, URZ ;  /* 0x000022002c087890 */ /* 0x000fe2000fffe0ff */
[----:B------:R-:W-:Y:S01]  /*7490*/  UMOV UR10, UR50 ;  /* 0x00000032000a7c82 */ /* 0x000fe20008000000 */
[----:B------:R-:W-:Y:S01]  /*74a0*/  UMOV UR11, UR36 ;  /* 0x00000024000b7c82 */ /* 0x000fe20008000000 */
[----:B---3--:R-:W-:Y:S04]  /*74b0*/  UIADD3 UR4, UP0, UPT, UR6, 0x680, URZ ;  /* 0x0000068006047890 */ /* 0x008fe8000ff1e0ff */
[----:B------:R-:W-:Y:S09]  /*74c0*/  UIADD3.X UR5, UPT, UPT, URZ, UR7, URZ, UP0, !UPT ;  /* 0x00000007ff057290 */ /* 0x000ff200087fe4ff */
[----:B------:R3:W-:Y:S01]  /*74d0*/  UTMASTG.3D [UR8], [UR4] ;  /* 0x00000008040073b5 */ /* 0x0007e20008010000 */
[----:B------:R0:W-:Y:S01]  /*74e0*/  UTMACMDFLUSH ;  /* 0x00000000000079b7 */ /* 0x0001e20000000000 */
[----:B---3--:R-:W-:Y:S04]  /*74f0*/  DEPBAR.LE SB0, 0x1 ;  /* 0x000080400000791a */ /* 0x008fe80000000000 */
.L_x_115:
[----:B------:R-:W-:Y:S05]  /*7500*/  BSYNC.RECONVERGENT B0 ;  /* 0x0000000000007941 */ /* 0x000fea0003800200 */
.L_x_114:
[----:B------:R-:W-:Y:S01]  /*7510*/  BAR.SYNC.DEFER_BLOCKING 0x1, 0x80 ;  /* 0x0042000000007b1d */ /* 0x000fe20000010000 */
[----:B------:R-:W-:Y:S04]  /*7520*/  UIADD3 UR4, UPT, UPT, UR46, 0x1, URZ ;  /* 0x000000012e047890 */ /* 0x000fe8000fffe0ff */
[----:B------:R-:W-:Y:S04]  /*7530*/  UISETP.NE.AND UP0, UPT, UR4, 0x4, UPT ;  /* 0x000000040400788c */ /* 0x000fe8000bf05270 */
[----:B------:R-:W-:Y:S01]  /*7540*/  USEL UR45, UR4, URZ, UP0 ;  /* 0x000000ff042d7287 */ /* 0x000fe20008000000 */
[----:B------:R3:W-:Y:S01]  /*7550*/  @P6 SYNCS.ARRIVE.TRANS64.RED.A1T0 RZ, [R77+URZ], RZ ;  /* 0x000000ff4dff69a7 */ /* 0x0007e200081004ff */
[----:B------:R-:W-:Y:S01]  /*7560*/  BSSY B1, `(.L_x_116) ;  /* 0x0000017000017945 */ /* 0x000fe20003800000 */
[----:B------:R-:W4:Y:S02]  /*7570*/  @P6 SYNCS.PHASECHK.TRANS64.TRYWAIT P0, [R0+URZ+0x40], R3 ;  /* 0x00004003000065a7 */ /* 0x000f2400080011ff */
[----:B----4-:R-:W-:Y:S01]  /*7580*/  @P6 SEL R35, RZ, 0x1, !P0 ;  /* 0x00000001ff236807 */ /* 0x010fe20004000000 */
[----:B---3--:R-:W-:Y:S06]  /*7590*/  @!P6 BRA `(.L_x_117) ;  /* 0x00000000004ce947 */ /* 0x008fec0003800000 */
        /* <DEDUP_REMOVED lines=9> */
[----:B------:R-:W-:Y:S04]  /*7630*/  SHF.L.U32 R7, R66, 0x1f, RZ ;  /* 0x0000001f42077819 */ /* 0x000fe800000006ff */
[----:B------:R-:W1:Y:S02]  /*7640*/  SYNCS.PHASECHK.TRANS64.TRYWAIT P0, [R0+URZ+0x40], R7 ;  /* 0x00004007000075a7 */ /* 0x000e6400080011ff */
[----:B-1----:R-:W-:Y:S05]  /*7650*/  @!P0 BRA `(.L_x_120) ;  /* 0x0000001c00f48947 */ /* 0x002fea0003800000 */
.L_x_119:
[----:B------:R-:W-:Y:S05]  /*7660*/  BSYNC B0 ;  /* 0x0000000000007941 */ /* 0x000fea0003800000 */
.L_x_118:
[----:B------:R-:W-:Y:S02]  /*7670*/  ISETP.NE.AND P0, PT, R76, RZ, PT ;  /* 0x000000ff4c00720c */ /* 0x000fe40003f05270 */
[----:B------:R-:W-:Y:S11]  /*7680*/  IADD3 R34, PT, PT, R34, 0x1, RZ ;  /* 0x0000000122227810 */ /* 0x000ff60007ffe0ff */
[----:B------:R3:W4:Y:S04]  /*7690*/  @P0 LDS.128 R48, [R5] ;  /* 0x0000000005300984 */ /* 0x0007280000000c00 */
[----:B------:R3:W1:Y:S04]  /*76a0*/  @P0 LDS.128 R44, [R4+0x10] ;  /* 0x00001000042c0984 */ /* 0x0006680000000c00 */
[----:B------:R3:W1:Y:S04]  /*76b0*/  @P0 LDS.128 R40, [R3+0x20] ;  /* 0x0000200003280984 */ /* 0x0006680000000c00 */
[----:B------:R3:W1:Y:S02]  /*76c0*/  @P0 LDS.128 R36, [R2+0x30] ;  /* 0x0000300002240984 */ /* 0x0006640000000c00 */
.L_x_117:
[----:B------:R-:W-:Y:S05]  /*76d0*/  BSYNC B1 ;  /* 0x0000000000017941 */ /* 0x000fea0003800000 */
.L_x_116:
[----:B-1----:R-:W-:Y:S05]  /*76e0*/  VIADD R0, R25, 0x20 ;  /* 0x0000002019007836 */ /* 0x002fea0000000000 */
[----:B------:R-:W-:Y:S04]  /*76f0*/  SHF.R.U32.HI R0, RZ, 0x15, R0 ;  /* 0x00000015ff007819 */ /* 0x000fe80000011600 */
[----:B------:R-:W-:Y:S11]  /*7700*/  LOP3.LUT P0, RZ, R0, 0x3, R57, 0x48, !PT ;  /* 0x0000000300ff7812 */ /* 0x000ff60007804839 */
[----:B------:R-:W-:Y:S02]  /*7710*/  @!UPT UIADD3 URZ, UPT, UPT, URZ, URZ, URZ ;  /* 0x000000fffffff290 */ /* 0x000fe4000fffe0ff */
[----:B------:R-:W-:Y:S05]  /*7720*/  @!P0 BRA `(.L_x_121) ;  /* 0x0000000000408947 */ /* 0x000fea0003800000 */
[----:B------:R-:W1:Y:S01]  /*7730*/  LDCU.64 UR8, c[0x4][0x70] ;  /* 0x01000e00ff0877ac */ /* 0x000e620008000a00 */
[----:B---3--:R-:W-:Y:S01]  /*7740*/  MOV R3, 0x0 ;  /* 0x0000000000037802 */ /* 0x008fe20000000f00 */
[----:B------:R-:W-:Y:S02]  /*7750*/  HFMA2 R12, -RZ, RZ, 0, 5.9604644775390625e-08 ;  /* 0x00000001ff0c7431 */ /* 0x000fe400000001ff */
[----:B------:R-:W-:Y:S02]  /*7760*/  IMAD.MOV.U32 R8, RZ, RZ, 0x192 ;  /* 0x00000192ff087424 */ /* 0x000fe400078e00ff */
[----:B------:R-:W-:Y:S01]  /*7770*/  IMAD.MOV.U32 R13, RZ, RZ, RZ ;  /* 0x000000ffff0d7224 */ /* 0x000fe200078e00ff */
[----:B------:R-:W3:Y:S01]  /*7780*/  LDCU.64 UR6, c[0x4][0x78] ;  /* 0x01000f00ff0677ac */ /* 0x000ee20008000a00 */
[----:B------:R-:W2:Y:S01]  /*7790*/  LDC.64 R2, c[0x4][R3] ;  /* 0x0100000003027b82 */ /* 0x000ea20000000a00 */
        /* <DEDUP_REMOVED lines=9> */
.L_x_121:
[----:B------:R-:W-:Y:S01]  /*7830*/  ISETP.NE.AND P6, PT, R74, RZ, PT ;  /* 0x000000ff4a00720c */ /* 0x000fe20003fc5270 */
[----:B------:R-:W-:Y:S05]  /*7840*/  WARPSYNC.ALL ;  /* 0x0000000000007948 */ /* 0x000fea0003800000 */
[----:B------:R-:W-:Y:S01]  /*7850*/  R2UR UR4, R25 ;  /* 0x00000000190472ca */ /* 0x000fe200000e0000 */
[----:B------:R-:W-:Y:S01]  /*7860*/  IMAD.U32 R77, RZ, RZ, UR45 ;  /* 0x0000002dff4d7e24 */ /* 0x000fe2000f8e00ff */
[----:B----4-:R-:W-:Y:S01]  /*7870*/  LOP3.LUT R20, R48, 0xffffe000, RZ, 0xc0, !PT ;  /* 0xffffe00030147812 */ /* 0x010fe200078ec0ff */
[----:B------:R-:W-:Y:S01]  /*7880*/  BSSY.RECONVERGENT B0, `(.L_x_122) ;  /* 0x000005e000007945 */ /* 0x000fe20003800200 */
[----:B------:R-:W-:Y:S02]  /*7890*/  LOP3.LUT R21, R49, 0xffffe000, RZ, 0xc0, !PT ;  /* 0xffffe00031157812 */ /* 0x000fe400078ec0ff */
[----:B------:R-:W-:Y:S02]  /*78a0*/  LOP3.LUT R26, R51, 0xffffe000, RZ, 0xc0, !PT ;  /* 0xffffe000331a7812 */ /* 0x000fe400078ec0ff */
[----:B------:R-:W-:Y:S01]  /*78b0*/  @P6 LEA R0, R77, UR44, 0x3 ;  /* 0x0000002c4d006c11 */ /* 0x000fe2000f8e18ff */
[----:B------:R-:W-:Y:S01]  /*78c0*/  IMAD.U32 R77, RZ, RZ, UR47 ;  /* 0x0000002fff4d7e24 */ /* 0x000fe2000f8e00ff */
[----:B------:R-:W-:Y:S02]  /*78d0*/  LOP3.LUT R33, R44, 0xffffe000, RZ, 0xc0, !PT ;  /* 0xffffe0002c217812 */ /* 0x000fe400078ec0ff */
[----:B------:R-:W-:Y:S01]  /*78e0*/  LOP3.LUT R32, R45, 0xffffe000, RZ, 0xc0, !PT ;  /* 0xffffe0002d207812 */ /* 0x000fe200078ec0ff */
[----:B---3--:R-:W1:Y:S01]  /*78f0*/  LDTM.x16 R4, tmem[UR4+0x20] ;  /* 0x00002004000479ee */ /* 0x008e620008240000 */
        /* <DEDUP_REMOVED lines=86> */
.L_x_123:
[----:B------:R-:W-:Y:S05]  /*7e60*/  BSYNC.RECONVERGENT B0 ;  /* 0x0000000000007941 */ /* 0x000fea0003800200 */
.L_x_122:
        /* <DEDUP_REMOVED lines=21> */
.L_x_127:
[----:B------:R-:W-:Y:S05]  /*7fc0*/  BSYNC B0 ;  /* 0x0000000000007941 */ /* 0x000fea0003800000 */
.L_x_126:
[----:B------:R-:W-:Y:S11]  /*7fd0*/  ISETP.NE.AND P0, PT, R76, RZ, PT ;  /* 0x000000ff4c00720c */ /* 0x000ff60003f05270 */
[----:B------:R-:W-:Y:S02]  /*7fe0*/  @!UPT UIADD3 URZ, UPT, UPT, URZ, URZ, URZ ;  /* 0x000000fffffff290 */ /* 0x000fe4000fffe0ff */
[----:B------:R3:W4:Y:S04]  /*7ff0*/  @P0 LDS.128 R48, [R4] ;  /* 0x0000000004300984 */ /* 0x0007280000000c00 */
[----:B------:R3:W1:Y:S04]  /*8000*/  @P0 LDS.128 R44, [R3+0x10] ;  /* 0x00001000032c0984 */ /* 0x0006680000000c00 */
[----:B------:R3:W1:Y:S04]  /*8010*/  @P0 LDS.128 R40, [R2+0x20] ;  /* 0x0000200002280984 */ /* 0x0006680000000c00 */
[----:B------:R3:W1:Y:S02]  /*8020*/  @P0 LDS.128 R36, [R34+0x30] ;  /* 0x0000300022240984 */ /* 0x0006640000000c00 */
.L_x_125:
[----:B------:R-:W-:Y:S05]  /*8030*/  BSYNC B1 ;  /* 0x0000000000017941 */ /* 0x000fea0003800000 */
.L_x_124:
        /* <DEDUP_REMOVED lines=21> */
.L_x_129:
[----:B------:R-:W-:Y:S01]  /*8190*/  ISETP.NE.AND P0, PT, R71, RZ, PT ;  /* 0x000000ff4700720c */ /* 0x000fe20003f05270 */
[----:B------:R-:W-:Y:S05]  /*81a0*/  WARPSYNC.ALL ;  /* 0x0000000000007948 */ /* 0x000fea0003800000 */
[----:B------:R-:W-:Y:S01]  /*81b0*/  R2UR UR4, R25 ;  /* 0x00000000190472ca */ /* 0x000fe200000e0000 */
[----:B------:R-:W-:Y:S01]  /*81c0*/  BSSY.RECONVERGENT B0, `(.L_x_130) ;  /* 0x000005d000007945 */ /* 0x000fe20003800200 */
[----:B----4-:R-:W-:Y:S02]  /*81d0*/  LOP3.LUT R0, R48, 0xffffe000, RZ, 0xc0, !PT ;  /* 0xffffe00030007812 */ /* 0x010fe400078ec0ff */
[----:B---3--:R-:W-:Y:S02]  /*81e0*/  LOP3.LUT R2, R49, 0xffffe000, RZ, 0xc0, !PT ;  /* 0xffffe00031027812 */ /* 0x008fe400078ec0ff */
[----:B------:R-:W-:Y:S02]  /*81f0*/  LOP3.LUT R3, R50, 0xffffe000, RZ, 0xc0, !PT ;  /* 0xffffe00032037812 */ /* 0x000fe400078ec0ff */
[----:B------:R-:W-:Y:S02]  /*8200*/  LOP3.LUT R20, R51, 0xffffe000, RZ, 0xc0, !PT ;  /* 0xffffe00033147812 */ /* 0x000fe400078ec0ff */
[----:B------:R-:W-:Y:S02]  /*8210*/  LOP3.LUT R21, R44, 0xffffe000, RZ, 0xc0, !PT ;  /* 0xffffe0002c157812 */ /* 0x000fe400078ec0ff */
[----:B------:R-:W-:Y:S01]  /*8220*/  LOP3.LUT R26, R45, 0xffffe000, RZ, 0xc0, !PT ;  /* 0xffffe0002d1a7812 */ /* 0x000fe200078ec0ff */
[----:B------:R-:W1:Y:S01]  /*8230*/  LDTM.x16 R4, tmem[UR4+0x30] ;  /* 0x00003004000479ee */ /* 0x000e620008240000 */
[----:B------:R-:W-:Y:S01]  /*8240*/  R2UR UR4, R75 ;  /* 0x000000004b0472ca */ /* 0x000fe200000e0000 */
[----:B------:R-:W-:Y:S01]  /*8250*/  NOP ;  /* 0x0000000000007918 */ /* 0x000fe20000000000 */
[----:B------:R-:W-:Y:S02]  /*8260*/  LOP3.LUT R29, R46, 0xffffe000, RZ, 0xc0, !PT ;  /* 0xffffe0002e1d7812 */ /* 0x000fe400078ec0ff */
[----:B------:R-:W-:Y:S02]  /*8270*/  LOP3.LUT R28, R47, 0xffffe000, RZ, 0xc0, !PT ;  /* 0xffffe0002f1c7812 */ /* 0x000fe400078ec0ff */
[----:B------:R-:W-:Y:S02]  /*8280*/  LOP3.LUT R31, R40, 0xffffe000, RZ, 0xc0, !PT ;  /* 0xffffe000281f7812 */ /* 0x000fe400078ec0ff */
[----:B------:R-:W-:Y:S02]  /*8290*/  LOP3.LUT R30, R41, 0xffffe000, RZ, 0xc0, !PT ;  /* 0xffffe000291e7812 */ /* 0x000fe400078ec0ff */
[----:B------:R-:W-:Y:S02]  /*82a0*/  LOP3.LUT R33, R42, 0xffffe000, RZ, 0xc0, !PT ;  /* 0xffffe0002a217812 */ /* 0x000fe400078ec0ff */
[----:B------:R-:W-:Y:S01]  /*82b0*/  LOP3.LUT R32, R43, 0xffffe000, RZ, 0xc0, !PT ;  /* 0xffffe0002b207812 */ /* 0x000fe200078ec0ff */
[----:B------:R-:W-:Y:S01]  /*82c0*/  UIADD3 UR4, UPT, UPT, UR4, 0xd0, URZ ;  /* 0x000000d004047890 */ /* 0x000fe2000fffe0ff */
[----:B------:R-:W-:Y:S02]  /*82d0*/  LOP3.LUT R35, R36, 0xffffe000, RZ, 0xc0, !PT ;  /* 0xffffe00024237812 */ /* 0x000fe400078ec0ff */
[----:B------:R-:W-:Y:S01]  /*82e0*/  LOP3.LUT R34, R37, 0xffffe000, RZ, 0xc0, !PT ;  /* 0xffffe00025227812 */ /* 0x000fe200078ec0ff */
[----:B------:R-:W-:Y:S01]  /*82f0*/  UPRMT UR4, UR47, 0x654, UR4 ;  /* 0x000006542f047896 */ /* 0x000fe20008000004 */
[----:B------:R-:W-:Y:S02]  /*8300*/  LOP3.LUT R37, R38, 0xffffe000, RZ, 0xc0, !PT ;  /* 0xffffe00026257812 */ /* 0x000fe400078ec0ff */
[----:B------:R-:W-:Y:S01]  /*8310*/  LOP3.LUT R36, R39, 0xffffe000, RZ, 0xc0, !PT ;  /* 0xffffe00027247812 */ /* 0x000fe200078ec0ff */
[C---:B-1----:R-:W-:Y:S01]  /*8320*/  FMUL R4, R24.reuse, R4 ;  /* 0x0000000418047220 */ /* 0x042fe20000400000 */
[C---:B------:R-:W-:Y:S01]  /*8330*/  FMUL R5, R24.reuse, R5 ;  /* 0x0000000518057220 */ /* 0x040fe20000400000 */
[C---:B------:R-:W-:Y:S01]  /*8340*/  FMUL R6, R24.reuse, R6 ;  /* 0x0000000618067220 */ /* 0x040fe20000400000 */
[C---:B------:R-:W-:Y:S01]  /*8350*/  FMUL R7, R24.reuse, R7 ;  /* 0x0000000718077220 */ /* 0x040fe20000400000 */
[C---:B------:R-:W-:Y:S01]  /*8360*/  FFMA R4, R27.reuse, R0, R4 ;  /* 0x000000001b047223 */ /* 0x040fe20000000004 */
[C---:B------:R-:W-:Y:S01]  /*8370*/  FFMA R5, R27.reuse, R2, R5 ;  /* 0x000000021b057223 */ /* 0x040fe20000000005 */
[C---:B------:R-:W-:Y:S01]  /*8380*/  FFMA R6, R27.reuse, R3, R6 ;  /* 0x000000031b067223 */ /* 0x040fe20000000006 */
[C---:B------:R-:W-:Y:S01]  /*8390*/  FFMA R7, R27.reuse, R20, R7 ;  /* 0x000000141b077223 */ /* 0x040fe20000000007 */
[C---:B------:R-:W-:Y:S01]  /*83a0*/  FMUL R8, R24.reuse, R8 ;  /* 0x0000000818087220 */ /* 0x040fe20000400000 */
[C---:B------:R-:W-:Y:S01]  /*83b0*/  FMUL R9, R24.reuse, R9 ;  /* 0x0000000918097220 */ /* 0x040fe20000400000 */
[C---:B------:R-:W-:Y:S01]  /*83c0*/  FMUL R10, R24.reuse, R10 ;  /* 0x0000000a180a7220 */ /* 0x040fe20000400000 */
[C---:B------:R-:W-:Y:S01]  /*83d0*/  FMUL R11, R24.reuse, R11 ;  /* 0x0000000b180b7220 */ /* 0x040fe20000400000 */
[----:B------:R-:W-:Y:S01]  /*83e0*/  F2FP.TF32.F32.PACK_B R4, R4 ;  /* 0x00000004ff04723e */ /* 0x000fe200024050ff */
[C---:B------:R-:W-:Y:S01]  /*83f0*/  FFMA R8, R27.reuse, R21, R8 ;  /* 0x000000151b087223 */ /* 0x040fe20000000008 */
[----:B------:R-:W-:Y:S01]  /*8400*/  F2FP.TF32.F32.PACK_B R5, R5 ;  /* 0x00000005ff05723e */ /* 0x000fe200024050ff */
[C---:B------:R-:W-:Y:S01]  /*8410*/  FFMA R9, R27.reuse, R26, R9 ;  /* 0x0000001a1b097223 */ /* 0x040fe20000000009 */
[----:B------:R-:W-:Y:S01]  /*8420*/  F2FP.TF32.F32.PACK_B R6, R6 ;  /* 0x00000006ff06723e */ /* 0x000fe200024050ff */
[C---:B------:R-:W-:Y:S01]  /*8430*/  FFMA R10, R27.reuse, R29, R10 ;  /* 0x0000001d1b0a7223 */ /* 0x040fe2000000000a */
[----:B------:R-:W-:Y:S01]  /*8440*/  F2FP.TF32.F32.PACK_B R7, R7 ;  /* 0x00000007ff07723e */ /* 0x000fe200024050ff */
[C---:B------:R-:W-:Y:S01]  /*8450*/  FFMA R11, R27.reuse, R28, R11 ;  /* 0x0000001c1b0b7223 */ /* 0x040fe2000000000b */
[C---:B------:R-:W-:Y:S01]  /*8460*/  FMUL R12, R24.reuse, R12 ;  /* 0x0000000c180c7220 */ /* 0x040fe20000400000 */
[----:B------:R-:W-:Y:S01]  /*8470*/  SYNCS.ARRIVE.TRANS64.RED.A1T0 RZ, [UR4], RZ ;  /* 0x000000ffffff79a7 */ /* 0x000fe20008100404 */
[----:B------:R-:W-:Y:S01]  /*8480*/  F2FP.TF32.F32.PACK_B R8, R8 ;  /* 0x00000008ff08723e */ /* 0x000fe200024050ff */
[----:B------:R1:W-:Y:S01]  /*8490*/  STS.128 [R69+0x6000], R4 ;  /* 0x0060000445007388 */ /* 0x0003e20000000c00 */
        /* <DEDUP_REMOVED lines=9> */
[C---:B------:R-:W-:Y:S01]  /*8530*/  FFMA R15, R27.reuse, R32, R15 ;  /* 0x000000201b0f7223 */ /* 0x040fe2000000000f */
[C---:B------:R-:W-:Y:S01]  /*8540*/  FMUL R16, R24.reuse, R16 ;  /* 0x0000001018107220 */ /* 0x040fe20000400000 */
[----:B------:R-:W-:Y:S01]  /*8550*/  F2FP.TF32.F32.PACK_B R12, R12 ;  /* 0x0000000cff0c723e */ /* 0x000fe200024050ff */
[----:B------:R1:W-:Y:S01]  /*8560*/  STS.128 [R68+0x6010], R8 ;  /* 0x0060100844007388 */ /* 0x0003e20000000c00 */
[C---:B------:R-:W-:Y:S01]  /*8570*/  FMUL R17, R24.reuse, R17 ;  /* 0x0000001118117220 */ /* 0x040fe20000400000 */
        /* <DEDUP_REMOVED lines=8> */
[----:B------:R-:W-:Y:S01]  /*8600*/  FFMA R19, R27, R36, R19 ;  /* 0x000000241b137223 */ /* 0x000fe20000000013 */
[----:B------:R-:W-:Y:S02]  /*8610*/  F2FP.TF32.F32.PACK_B R16, R16 ;  /* 0x00000010ff10723e */ /* 0x000fe400024050ff */
[----:B------:R1:W-:Y:S01]  /*8620*/  STS.128 [R67+0x6020], R12 ;  /* 0x0060200c43007388 */ /* 0x0003e20000000c00 */
[----:B------:R-:W-:Y:S02]  /*8630*/  F2FP.TF32.F32.PACK_B R17, R17 ;  /* 0x00000011ff11723e */ /* 0x000fe400024050ff */
        /* <DEDUP_REMOVED lines=21> */
.L_x_131:
[----:B------:R-:W-:Y:S05]  /*8790*/  BSYNC.RECONVERGENT B0 ;  /* 0x0000000000007941 */ /* 0x000fea0003800200 */
.L_x_130:
[----:B------:R-:W-:Y:S01]  /*87a0*/  BAR.SYNC.DEFER_BLOCKING 0x1, 0x80 ;  /* 0x0042000000007b1d */ /* 0x000fe20000010000 */
[----:B------:R-:W-:Y:S01]  /*87b0*/  UISETP.NE.AND UP0, UPT, UR52, -0x4, UPT ;  /* 0xfffffffc3400788c */ /* 0x000fe2000bf05270 */
[----:B------:R-:W-:Y:S08]  /*87c0*/  IADD3 R0, PT, PT, R22, 0x1, RZ ;  /* 0x0000000116007810 */ /* 0x000ff00007ffe0ff */
[----:B------:R-:W-:Y:S05]  /*87d0*/  BRA.U !UP0, `(.L_x_132) ;  /* 0x0000000108287547 */ /* 0x000fea000b800000 */
[----:B------:R-:W-:Y:S01]  /*87e0*/  ISETP.NE.AND P0, PT, R74, RZ, PT ;  /* 0x000000ff4a00720c */ /* 0x000fe20003f05270 */
[----:B------:R-:W-:Y:S01]  /*87f0*/  IMAD.U32 R3, RZ, RZ, UR46 ;  /* 0x0000002eff037e24 */ /* 0x000fe2000f8e00ff */
[----:B------:R-:W-:Y:S01]  /*8800*/  UIADD3 UR4, UPT, UPT, UR46, 0x1, URZ ;  /* 0x000000012e047890 */ /* 0x000fe2000fffe0ff */
[----:B------:R-:W-:Y:S03]  /*8810*/  IMAD.U32 R2, RZ, RZ, UR47 ;  /* 0x0000002fff027e24 */ /* 0x000fe6000f8e00ff */
[----:B------:R-:W-:Y:S04]  /*8820*/  UISETP.NE.AND UP0, UPT, UR4, 0x4, UPT ;  /* 0x000000040400788c */ /* 0x000fe8000bf05270 */
[----:B------:R-:W-:Y:S03]  /*8830*/  USEL UR46, UR4, URZ, UP0 ;  /* 0x000000ff042e7287 */ /* 0x000fe60008000000 */
[----:B------:R-:W-:Y:S05]  /*8840*/  @P0 LEA R3, R3, UR44, 0x3 ;  /* 0x0000002c03030c11 */ /* 0x000fea000f8e18ff */
[----:B------:R-:W-:Y:S05]  /*8850*/  @P0 VIADD R3, R3, 0x60 ;  /* 0x0000006003030836 */ /* 0x000fea0000000000 */
[----:B------:R-:W-:Y:S04]  /*8860*/  @P0 PRMT R2, R2, 0x654, R3 ;  /* 0x0000065402020816 */ /* 0x000fe80000000003 */
[----:B------:R3:W-:Y:S03]  /*8870*/  @P0 SYNCS.ARRIVE.TRANS64.RED.A1T0 RZ, [R2+URZ], RZ ;  /* 0x000000ff02ff09a7 */ /* 0x0007e600081004ff */
.L_x_132:
[----:B------:R-:W-:Y:S01]  /*8880*/  R2UR UR4, R58 ;  /* 0x000000003a0472ca */ /* 0x000fe200000e0000 */
[----:B------:R-:W-:Y:S01]  /*8890*/  UISETP.NE.AND UP0, UPT, UR62, URZ, UPT ;  /* 0x000000ff3e00728c */ /* 0x000fe2000bf05270 */
[----:B------:R-:W-:Y:S01]  /*88a0*/  ISETP.NE.AND P0, PT, R62, 0x2, PT ;  /* 0x000000023e00780c */ /* 0x000fe20003f05270 */
[----:B------:R-:W-:Y:S01]  /*88b0*/  UIADD3 UR20, UPT, UPT, UR37, UR63, URZ ;  /* 0x0000003f25147290 */ /* 0x000fe2000fffe0ff */
[----:B------:R-:W-:Y:S01]  /*88c0*/  ISETP.NE.AND P1, PT, R0, 0x4, PT ;  /* 0x000000040000780c */ /* 0x000fe20003f25270 */
[----:B------:R-:W-:Y:S01]  /*88d0*/  UIADD3 UR52, UPT, UPT, UR52, 0x4, URZ ;  /* 0x0000000434347890 */ /* 0x000fe2000fffe0ff */
[----:B------:R-:W-:Y:S01]  /*88e0*/  SEL R3, RZ, 0x1, P0 ;  /* 0x00000001ff037807 */ /* 0x000fe20000000000 */
[----:B------:R-:W-:Y:S01]  /*88f0*/  UMOV UR36, UR61 ;  /* 0x0000003d00247c82 */ /* 0x000fe20008000000 */
[----:B---3--:R-:W-:Y:S02]  /*8900*/  SEL R2, RZ, 0x1, P1 ;  /* 0x00000001ff027807 */ /* 0x008fe40000800000 */
[----:B------:R-:W-:Y:S02]  /*8910*/  LOP3.LUT R64, R64, R3, RZ, 0x3c, !PT ;  /* 0x0000000340407212 */ /* 0x000fe400078e3cff */
[----:B------:R-:W-:Y:S01]  /*8920*/  LOP3.LUT R65, R65, R2, RZ, 0x3c, !PT ;  /* 0x0000000241417212 */ /* 0x000fe200078e3cff */
[----:B------:R-:W-:Y:S01]  /*8930*/  UIADD3 UR16, UPT, UPT, UR38, UR4, URZ ;  /* 0x0000000426107290 */ /* 0x000fe2000fffe0ff */
[----:B------:R-:W-:Y:S02]  /*8940*/  SEL R62, R62, RZ, P0 ;  /* 0x000000ff3e3e7207 */ /* 0x000fe40000000000 */
[----:B------:R-:W-:Y:S01]  /*8950*/  SEL R22, R0, RZ, P1 ;  /* 0x000000ff00167207 */ /* 0x000fe20000800000 */
[----:B------:R-:W-:Y:S08]  /*8960*/  BRA.U UP0, `(.L_x_133) ;  /* 0xffffffc900dc7547 */ /* 0x000ff0000b83ffff */
[----:B------:R-:W-:-:S13]  /*8970*/  R2UR UR4, R59 ;  /* 0x000000003b0472ca */ /* 0x000fda00000e0000 */
[----:B------:R-:W-:-:S09]  /*8980*/  UISETP.NE.AND UP0, UPT, UR4, URZ, UPT ;  /* 0x000000ff0400728c */ /* 0x000fd2000bf05270 */
[----:B------:R-:W-:Y:S05]  /*8990*/  BRA.U !UP0, `(.L_x_134) ;  /* 0x0000000108487547 */ /* 0x000fea000b800000 */
[----:B------:R-:W3:Y:S02]  /*89a0*/  LDCU.64 UR4, c[0x0][0x890] ;  /* 0x00011200ff0477ac */ /* 0x000ee40008000a00 */
[----:B---3--:R-:W-:-:S04]  /*89b0*/  UISETP.NE.U32.AND UP0, UPT, UR4, URZ, UPT ;  /* 0x000000ff0400728c */ /* 0x008fc8000bf05070 */
[----:B------:R-:W-:-:S09]  /*89c0*/  UISETP.NE.AND.EX UP0, UPT, UR5, URZ, UPT, UP0 ;  /* 0x000000ff0500728c */ /* 0x000fd2000bf05300 */
[----:B------:R-:W-:Y:S05]  /*89d0*/  BRA.U UP0, `(.L_x_135) ;  /* 0x00000001000c7547 */ /* 0x000fea000b800000 */
[----:B------:R-:W-:-:S13]  /*89e0*/  FSETP.NEU.AND P0, PT, R27, RZ, PT ;  /* 0x000000ff1b00720b */ /* 0x000fda0003f0d000 */
[----:B------:R-:W-:Y:S05]  /*89f0*/  @!P0 EXIT ;  /* 0x000000000000894d */ /* 0x000fea0003800000 */
[----:B------:R-:W-:Y:S05]  /*8a00*/  BRA `(.L_x_134) ;  /* 0x00000000002c7947 */ /* 0x000fea0003800000 */
.L_x_135:
[----:B------:R-:W-:Y:S01]  /*8a10*/  ISETP.NE.AND P0, PT, R61, RZ, PT ;  /* 0x000000ff3d00720c */ /* 0x000fe20003f05270 */
[----:B------:R-:W-:-:S12]  /*8a20*/  BSSY.RECONVERGENT B0, `(.L_x_134) ;  /* 0x0000009000007945 */ /* 0x000fd80003800200 */
[----:B------:R-:W-:Y:S05]  /*8a30*/  @P0 BRA `(.L_x_136) ;  /* 0x0000000000140947 */ /* 0x000fea0003800000 */
[----:B------:R-:W3:Y:S02]  /*8a40*/  LDCU.64 UR4, c[0x0][0x888] ;  /* 0x00011100ff0477ac */ /* 0x000ee40008000a00 */
[----:B---3--:R-:W-:-:S04]  /*8a50*/  ISETP.NE.U32.AND P0, PT, RZ, UR4, PT ;  /* 0x00000004ff007c0c */ /* 0x008fc8000bf05070 */
[----:B------:R-:W-:-:S13]  /*8a60*/  ISETP.NE.AND.EX P0, PT, RZ, UR5, PT, P0 ;  /* 0x00000005ff007c0c */ /* 0x000fda000bf05300 */
[----:B------:R-:W-:Y:S05]  /*8a70*/  @!P0 EXIT ;  /* 0x000000000000894d */ /* 0x000fea0003800000 */
[----:B------:R-:W-:Y:S05]  /*8a80*/  BRA `(.L_x_137) ;  /* 0x0000000000087947 */ /* 0x000fea0003800000 */
.L_x_136:
[----:B------:R-:W-:-:S13]  /*8a90*/  FSETP.NEU.AND P0, PT, R27, RZ, PT ;  /* 0x000000ff1b00720b */ /* 0x000fda0003f0d000 */
[----:B------:R-:W-:Y:S05]  /*8aa0*/  @!P0 EXIT ;  /* 0x000000000000894d */ /* 0x000fea0003800000 */
.L_x_137:
[----:B------:R-:W-:Y:S05]  /*8ab0*/  BSYNC.RECONVERGENT B0 ;  /* 0x0000000000007941 */ /* 0x000fea0003800200 */
.L_x_134:
[----:B------:R-:W-:Y:S01]  /*8ac0*/  ULEA UR4, UR46, UR44, 0x3 ;  /* 0x0000002c2e047291 */ /* 0x000fe2000f8e18ff */
[----:B------:R-:W-:-:S04]  /*8ad0*/  DEPBAR.LE SB0, 0x0 ;  /* 0x000080000000791a */ /* 0x000fc80000000000 */
[----:B------:R-:W-:-:S04]  /*8ae0*/  UIADD3 UR4, UPT, UPT, UR4, 0x60, URZ ;  /* 0x0000006004047890 */ /* 0x000fc8000fffe0ff */
[----:B------:R-:W-:-:S09]  /*8af0*/  UPRMT UR4, UR47, 0x654, UR4 ;  /* 0x000006542f047896 */ /* 0x000fd20008000004 */
[----:B------:R-:W-:Y:S01]  /*8b00*/  SYNCS.ARRIVE.TRANS64.RED.A1T0 RZ, [UR4], RZ ;  /* 0x000000ffffff79a7 */ /* 0x000fe20008100404 */
[----:B------:R-:W-:Y:S05]  /*8b10*/  EXIT ;  /* 0x000000000000794d */ /* 0x000fea0003800000 */
.L_x_24:
[----:B--2---:R2:W3:Y:S02]  /*8b20*/  SYNCS.PHASECHK.TRANS64.TRYWAIT P0, [R3+URZ+0x100], R2 ;  /* 0x00010002030075a7 */ /* 0x0044e400080011ff */
[----:B---3--:R-:W-:Y:S05]  /*8b30*/  @!P0 NANOSLEEP.SYNCS 0x989680 ;  /* 0x009896800000895d */ /* 0x008fea0003900000 */
[----:B------:R-:W3:Y:S02]  /*8b40*/  @!P0 SYNCS.PHASECHK.TRANS64 P0, [R3+URZ+0x100], R2 ;  /* 0x00010002030085a7 */ /* 0x000ee400080010ff */
[----:B---3--:R-:W-:Y:S05]  /*8b50*/  @!P0 BRA `(.L_x_24) ;  /* 0xfffffffc00f08947 */ /* 0x008fea000383ffff */
[----:B------:R-:W-:Y:S05]  /*8b60*/  BRA `(.L_x_138) ;  /* 0xffffff8c00507947 */ /* 0x000fea000383ffff */
.L_x_27:
[----:B-1----:R-:W-:-:S07]  /*8b70*/  MOV R0, UR33 ;  /* 0x0000002100007c02 */ /* 0x002fce0008000f00 */
.L_x_139:
[----:B-1----:R1:W2:Y:S02]  /*8b80*/  SYNCS.PHASECHK.TRANS64.TRYWAIT P0, [R0+URZ+0x20], R3 ;  /* 0x00002003000075a7 */ /* 0x0022a400080011ff */
[----:B--2---:R-:W-:Y:S05]  /*8b90*/  @!P0 NANOSLEEP.SYNCS 0x989680 ;  /* 0x009896800000895d */ /* 0x004fea0003900000 */
[----:B------:R-:W2:Y:S02]  /*8ba0*/  @!P0 SYNCS.PHASECHK.TRANS64 P0, [R0+URZ+0x20], R3 ;  /* 0x00002003000085a7 */ /* 0x000ea400080010ff */
[----:B--2---:R-:W-:Y:S05]  /*8bb0*/  @!P0 BRA `(.L_x_139) ;  /* 0xfffffffc00f08947 */ /* 0x004fea000383ffff */
[----:B------:R-:W-:Y:S05]  /*8bc0*/  BRA `(.L_x_26) ;  /* 0xffffff8c00987947 */ /* 0x000fea000383ffff */
.L_x_34:
[----:B-1----:R-:W-:-:S07]  /*8bd0*/  MOV R0, UR33 ;  /* 0x0000002100007c02 */ /* 0x002fce0008000f00 */
.L_x_140:
[----:B-1----:R1:W2:Y:S02]  /*8be0*/  SYNCS.PHASECHK.TRANS64.TRYWAIT P0, [R0+URZ+0x20], R3 ;  /* 0x00002003000075a7 */ /* 0x0022a400080011ff */
[----:B--2---:R-:W-:Y:S05]  /*8bf0*/  @!P0 NANOSLEEP.SYNCS 0x989680 ;  /* 0x009896800000895d */ /* 0x004fea0003900000 */
[----:B------:R-:W2:Y:S02]  /*8c00*/  @!P0 SYNCS.PHASECHK.TRANS64 P0, [R0+URZ+0x20], R3 ;  /* 0x00002003000085a7 */ /* 0x000ea400080010ff */
[----:B--2---:R-:W-:Y:S05]  /*8c10*/  @!P0 BRA `(.L_x_140) ;  /* 0xfffffffc00f08947 */ /* 0x004fea000383ffff */
[----:B------:R-:W-:Y:S05]  /*8c20*/  BRA `(.L_x_33) ;  /* 0xffffff9000887947 */ /* 0x000fea000383ffff */
.L_x_39:
[----:B-1----:R1:W2:Y:S02]  /*8c30*/  SYNCS.PHASECHK.TRANS64.TRYWAIT P0, [R3+URZ+0x90], R0 ;  /* 0x00009000030075a7 */ /* 0x0022a400080011ff */
[----:B--2---:R-:W-:Y:S05]  /*8c40*/  @!P0 NANOSLEEP.SYNCS 0x989680 ;  /* 0x009896800000895d */ /* 0x004fea0003900000 */
[----:B------:R-:W2:Y:S02]  /*8c50*/  @!P0 SYNCS.PHASECHK.TRANS64 P0, [R3+URZ+0x90], R0 ;  /* 0x00009000030085a7 */ /* 0x000ea400080010ff */
[----:B--2---:R-:W-:Y:S05]  /*8c60*/  @!P0 BRA `(.L_x_39) ;  /* 0xfffffffc00f08947 */ /* 0x004fea000383ffff */
[----:B------:R-:W-:Y:S05]  /*8c70*/  BRA `(.L_x_141) ;  /* 0xffffff9400587947 */ /* 0x000fea000383ffff */
.L_x_43:
[----:B-1----:R-:W-:-:S07]  /*8c80*/  MOV R0, UR4 ;  /* 0x0000000400007c02 */ /* 0x002fce0008000f00 */
.L_x_142:
[----:B-1----:R1:W2:Y:S02]  /*8c90*/  SYNCS.PHASECHK.TRANS64.TRYWAIT P0, [R0+URZ], R3 ;  /* 0x00000003000075a7 */ /* 0x0022a400080011ff */
[----:B--2---:R-:W-:Y:S05]  /*8ca0*/  @!P0 NANOSLEEP.SYNCS 0x989680 ;  /* 0x009896800000895d */ /* 0x004fea0003900000 */
[----:B------:R-:W2:Y:S02]  /*8cb0*/  @!P0 SYNCS.PHASECHK.TRANS64 P0, [R0+URZ], R3 ;  /* 0x00000003000085a7 */ /* 0x000ea400080010ff */
[----:B--2---:R-:W-:Y:S05]  /*8cc0*/  @!P0 BRA `(.L_x_142) ;  /* 0xfffffffc00f08947 */ /* 0x004fea000383ffff */
[----:B------:R-:W-:Y:S05]  /*8cd0*/  BRA `(.L_x_143) ;  /* 0xffffff9c00007947 */ /* 0x000fea000383ffff */
.L_x_44:
[----:B------:R-:W-:-:S07]  /*8ce0*/  MOV R0, UR5 ;  /* 0x0000000500007c02 */ /* 0x000fce0008000f00 */
.L_x_144:
[----:B-1----:R1:W2:Y:S02]  /*8cf0*/  SYNCS.PHASECHK.TRANS64.TRYWAIT P0, [R0+URZ], R3 ;  /* 0x00000003000075a7 */ /* 0x0022a400080011ff */
[----:B--2---:R-:W-:Y:S05]  /*8d00*/  @!P0 NANOSLEEP.SYNCS 0x989680 ;  /* 0x009896800000895d */ /* 0x004fea0003900000 */
[----:B------:R-:W2:Y:S02]  /*8d10*/  @!P0 SYNCS.PHASECHK.TRANS64 P0, [R0+URZ], R3 ;  /* 0x00000003000085a7 */ /* 0x000ea400080010ff */
[----:B--2---:R-:W-:Y:S05]  /*8d20*/  @!P0 BRA `(.L_x_144) ;  /* 0xfffffffc00f08947 */ /* 0x004fea000383ffff */
[----:B------:R-:W-:Y:S05]  /*8d30*/  BRA `(.L_x_145) ;  /* 0xffffff9c000c7947 */ /* 0x000fea000383ffff */
.L_x_45:
[----:B------:R-:W-:-:S07]  /*8d40*/  MOV R0, UR5 ;  /* 0x0000000500007c02 */ /* 0x000fce0008000f00 */
.L_x_146:
[----:B-1----:R1:W2:Y:S02]  /*8d50*/  SYNCS.PHASECHK.TRANS64.TRYWAIT P0, [R0+URZ], R3 ;  /* 0x00000003000075a7 */ /* 0x0022a400080011ff */
[----:B--2---:R-:W-:Y:S05]  /*8d60*/  @!P0 NANOSLEEP.SYNCS 0x989680 ;  /* 0x009896800000895d */ /* 0x004fea0003900000 */
[----:B------:R-:W2:Y:S02]  /*8d70*/  @!P0 SYNCS.PHASECHK.TRANS64 P0, [R0+URZ], R3 ;  /* 0x00000003000085a7 */ /* 0x000ea400080010ff */
[----:B--2---:R-:W-:Y:S05]  /*8d80*/  @!P0 BRA `(.L_x_146) ;  /* 0xfffffffc00f08947 */ /* 0x004fea000383ffff */
[----:B------:R-:W-:Y:S05]  /*8d90*/  BRA `(.L_x_147) ;  /* 0xffffff9c00187947 */ /* 0x000fea000383ffff */
.L_x_48:
[----:B-1----:R1:W2:Y:S02]  /*8da0*/  SYNCS.PHASECHK.TRANS64.TRYWAIT P0, [R2+URZ+0xf0], R5 ;  /* 0x0000f005020075a7 */ /* 0x0022a400080011ff */
[----:B--2---:R-:W-:Y:S05]  /*8db0*/  @!P0 NANOSLEEP.SYNCS 0x989680 ;  /* 0x009896800000895d */ /* 0x004fea0003900000 */
[----:B------:R-:W2:Y:S02]  /*8dc0*/  @!P0 SYNCS.PHASECHK.TRANS64 P0, [R2+URZ+0xf0], R5 ;  /* 0x0000f005020085a7 */ /* 0x000ea400080010ff */
[----:B--2---:R-:W-:Y:S05]  /*8dd0*/  @!P0 BRA `(.L_x_48) ;  /* 0xfffffffc00f08947 */ /* 0x004fea000383ffff */
[----:B------:R-:W-:Y:S05]  /*8de0*/  BRA `(.L_x_148) ;  /* 0xffffff9c00747947 */ /* 0x000fea000383ffff */
.L_x_49:
[----:B------:R-:W-:-:S07]  /*8df0*/  MOV R2, UR4 ;  /* 0x0000000400027c02 */ /* 0x000fce0008000f00 */
.L_x_149:
[----:B-1----:R1:W2:Y:S02]  /*8e00*/  SYNCS.PHASECHK.TRANS64.TRYWAIT P0, [R2+URZ+0xa0], R5 ;  /* 0x0000a005020075a7 */ /* 0x0022a400080011ff */
[----:B--2---:R-:W-:Y:S05]  /*8e10*/  @!P0 NANOSLEEP.SYNCS 0x989680 ;  /* 0x009896800000895d */ /* 0x004fea0003900000 */
[----:B------:R-:W2:Y:S02]  /*8e20*/  @!P0 SYNCS.PHASECHK.TRANS64 P0, [R2+URZ+0xa0], R5 ;  /* 0x0000a005020085a7 */ /* 0x000ea400080010ff */
[----:B--2---:R-:W-:Y:S05]  /*8e30*/  @!P0 BRA `(.L_x_149) ;  /* 0xfffffffc00f08947 */ /* 0x004fea000383ffff */
[----:B------:R-:W-:Y:S05]  /*8e40*/  BRA `(.L_x_150) ;  /* 0xffffff9c00847947 */ /* 0x000fea000383ffff */
.L_x_50:
[----:B-1----:R1:W2:Y:S02]  /*8e50*/  SYNCS.PHASECHK.TRANS64.TRYWAIT P1, [R2+URZ+0x90], R5 ;  /* 0x00009005020075a7 */ /* 0x0022a400080211ff */
[----:B--2---:R-:W-:Y:S05]  /*8e60*/  @!P1 NANOSLEEP.SYNCS 0x989680 ;  /* 0x009896800000995d */ /* 0x004fea0003900000 */
[----:B------:R-:W2:Y:S02]  /*8e70*/  @!P1 SYNCS.PHASECHK.TRANS64 P1, [R2+URZ+0x90], R5 ;  /* 0x00009005020095a7 */ /* 0x000ea400080210ff */
[----:B--2---:R-:W-:Y:S05]  /*8e80*/  @!P1 BRA `(.L_x_50) ;  /* 0xfffffffc00f09947 */ /* 0x004fea000383ffff */
[----:B------:R-:W-:Y:S05]  /*8e90*/  BRA `(.L_x_151) ;  /* 0xffffff9c00b47947 */ /* 0x000fea000383ffff */
.L_x_53:
[----:B------:R-:W-:-:S07]  /*8ea0*/  MOV R0, UR4 ;  /* 0x0000000400007c02 */ /* 0x000fce0008000f00 */
.L_x_152:
[----:B-1----:R1:W2:Y:S02]  /*8eb0*/  SYNCS.PHASECHK.TRANS64.TRYWAIT P0, [R0+URZ+0xa0], R3 ;  /* 0x0000a003000075a7 */ /* 0x0022a400080011ff */
[----:B--2---:R-:W-:Y:S05]  /*8ec0*/  @!P0 NANOSLEEP.SYNCS 0x989680 ;  /* 0x009896800000895d */ /* 0x004fea0003900000 */
[----:B------:R-:W2:Y:S02]  /*8ed0*/  @!P0 SYNCS.PHASECHK.TRANS64 P0, [R0+URZ+0xa0], R3 ;  /* 0x0000a003000085a7 */ /* 0x000ea400080010ff */
[----:B--2---:R-:W-:Y:S05]  /*8ee0*/  @!P0 BRA `(.L_x_152) ;  /* 0xfffffffc00f08947 */ /* 0x004fea000383ffff */
[----:B------:R-:W-:Y:S05]  /*8ef0*/  BRA `(.L_x_52) ;  /* 0xffffffa000087947 */ /* 0x000fea000383ffff */
.L_x_60:
[----:B-1----:R1:W2:Y:S02]  /*8f00*/  SYNCS.PHASECHK.TRANS64.TRYWAIT P1, [R0+URZ+0x90], R5 ;  /* 0x00009005000075a7 */ /* 0x0022a400080211ff */
[----:B--2---:R-:W-:Y:S05]  /*8f10*/  @!P1 NANOSLEEP.SYNCS 0x989680 ;  /* 0x009896800000995d */ /* 0x004fea0003900000 */
[----:B------:R-:W2:Y:S02]  /*8f20*/  @!P1 SYNCS.PHASECHK.TRANS64 P1, [R0+URZ+0x90], R5 ;  /* 0x00009005000095a7 */ /* 0x000ea400080210ff */
[----:B--2---:R-:W-:Y:S05]  /*8f30*/  @!P1 BRA `(.L_x_60) ;  /* 0xfffffffc00f09947 */ /* 0x004fea000383ffff */
[----:B------:R-:W-:Y:S05]  /*8f40*/  BRA `(.L_x_153) ;  /* 0xffffffa4009c7947 */ /* 0x000fea000383ffff */
.L_x_61:
[----:B------:R-:W-:-:S07]  /*8f50*/  MOV R3, UR45 ;  /* 0x0000002d00037c02 */ /* 0x000fce0008000f00 */
.L_x_154:
[----:B-1----:R1:W2:Y:S02]  /*8f60*/  SYNCS.PHASECHK.TRANS64.TRYWAIT P0, [R3+URZ+0xd0], R0 ;  /* 0x0000d000030075a7 */ /* 0x0022a400080011ff */
[----:B--2---:R-:W-:Y:S05]  /*8f70*/  @!P0 NANOSLEEP.SYNCS 0x989680 ;  /* 0x009896800000895d */ /* 0x004fea0003900000 */
[----:B------:R-:W2:Y:S02]  /*8f80*/  @!P0 SYNCS.PHASECHK.TRANS64 P0, [R3+URZ+0xd0], R0 ;  /* 0x0000d000030085a7 */ /* 0x000ea400080010ff */
[----:B--2---:R-:W-:Y:S05]  /*8f90*/  @!P0 BRA `(.L_x_154) ;  /* 0xfffffffc00f08947 */ /* 0x004fea000383ffff */
[----:B------:R-:W-:Y:S05]  /*8fa0*/  BRA `(.L_x_155) ;  /* 0xffffffa400d47947 */ /* 0x000fea000383ffff */
.L_x_64:
[----:B------:R-:W-:Y:S07]  /*8fb0*/  MOV R0, UR7 ;  /* 0x0000000700007c02 */ /* 0x000fee0008000f00 */
.L_x_156:
[----:B-1----:R1:W2:Y:S02]  /*8fc0*/  SYNCS.PHASECHK.TRANS64.TRYWAIT P0, [R0+URZ], R3 ;  /* 0x00000003000075a7 */ /* 0x0022a400080011ff */
[----:B--2---:R-:W-:Y:S05]  /*8fd0*/  @!P0 NANOSLEEP.SYNCS 0x989680 ;  /* 0x009896800000895d */ /* 0x004fea0003900000 */
[----:B------:R-:W2:Y:S02]  /*8fe0*/  @!P0 SYNCS.PHASECHK.TRANS64 P0, [R0+URZ], R3 ;  /* 0x00000003000085a7 */ /* 0x000ea400080010ff */
[----:B--2---:R-:W-:Y:S05]  /*8ff0*/  @!P0 BRA `(.L_x_156) ;  /* 0xfffffffc00f08947 */ /* 0x004fea000383ffff */
[----:B------:R-:W-:Y:S05]  /*9000*/  BRA `(.L_x_63) ;  /* 0xffffffa400f07947 */ /* 0x000fea000383ffff */
.L_x_67:
[----:B------:R-:W-:-:S07]  /*9010*/  MOV R0, UR4 ;  /* 0x0000000400007c02 */ /* 0x000fce0008000f00 */
.L_x_157:
[----:B--2---:R2:W4:Y:S02]  /*9020*/  SYNCS.PHASECHK.TRANS64.TRYWAIT P0, [R0+URZ], R3 ;  /* 0x00000003000075a7 */ /* 0x00452400080011ff */
[----:B----4-:R-:W-:Y:S05]  /*9030*/  @!P0 NANOSLEEP.SYNCS 0x989680 ;  /* 0x009896800000895d */ /* 0x010fea0003900000 */
[----:B------:R-:W4:Y:S02]  /*9040*/  @!P0 SYNCS.PHASECHK.TRANS64 P0, [R0+URZ], R3 ;  /* 0x00000003000085a7 */ /* 0x000f2400080010ff */
[----:B----4-:R-:W-:Y:S05]  /*9050*/  @!P0 BRA `(.L_x_157) ;  /* 0xfffffffc00f08947 */ /* 0x010fea000383ffff */
[----:B------:R-:W-:Y:S05]  /*9060*/  BRA `(.L_x_158) ;  /* 0xffffffac001c7947 */ /* 0x000fea000383ffff */
.L_x_68:
[----:B------:R-:W-:-:S07]  /*9070*/  MOV R0, UR5 ;  /* 0x0000000500007c02 */ /* 0x000fce0008000f00 */
.L_x_159:
[----:B-1----:R1:W2:Y:S02]  /*9080*/  SYNCS.PHASECHK.TRANS64.TRYWAIT P0, [R0+URZ], R3 ;  /* 0x00000003000075a7 */ /* 0x0022a400080011ff */
[----:B--2---:R-:W-:Y:S05]  /*9090*/  @!P0 NANOSLEEP.SYNCS 0x989680 ;  /* 0x009896800000895d */ /* 0x004fea0003900000 */
[----:B------:R-:W2:Y:S02]  /*90a0*/  @!P0 SYNCS.PHASECHK.TRANS64 P0, [R0+URZ], R3 ;  /* 0x00000003000085a7 */ /* 0x000ea400080010ff */
[----:B--2---:R-:W-:Y:S05]  /*90b0*/  @!P0 BRA `(.L_x_159) ;  /* 0xfffffffc00f08947 */ /* 0x004fea000383ffff */
[----:B------:R-:W-:Y:S05]  /*90c0*/  BRA `(.L_x_160) ;  /* 0xffffffac00287947 */ /* 0x000fea000383ffff */
.L_x_69:
[----:B------:R-:W-:-:S07]  /*90d0*/  MOV R0, UR5 ;  /* 0x0000000500007c02 */ /* 0x000fce0008000f00 */
.L_x_161:
[----:B-1----:R1:W2:Y:S02]  /*90e0*/  SYNCS.PHASECHK.TRANS64.TRYWAIT P0, [R0+URZ], R3 ;  /* 0x00000003000075a7 */ /* 0x0022a400080011ff */
[----:B--2---:R-:W-:Y:S05]  /*90f0*/  @!P0 NANOSLEEP.SYNCS 0x989680 ;  /* 0x009896800000895d */ /* 0x004fea0003900000 */
[----:B------:R-:W2:Y:S02]  /*9100*/  @!P0 SYNCS.PHASECHK.TRANS64 P0, [R0+URZ], R3 ;  /* 0x00000003000085a7 */ /* 0x000ea400080010ff */
[----:B--2---:R-:W-:Y:S05]  /*9110*/  @!P0 BRA `(.L_x_161) ;  /* 0xfffffffc00f08947 */ /* 0x004fea000383ffff */
[----:B------:R-:W-:Y:S05]  /*9120*/  BRA `(.L_x_162) ;  /* 0xffffffac00347947 */ /* 0x000fea000383ffff */
.L_x_70:
[----:B------:R-:W-:-:S07]  /*9130*/  MOV R0, UR4 ;  /* 0x0000000400007c02 */ /* 0x000fce0008000f00 */
.L_x_163:
[----:B-1----:R1:W2:Y:S02]  /*9140*/  SYNCS.PHASECHK.TRANS64.TRYWAIT P0, [R0+URZ], R3 ;  /* 0x00000003000075a7 */ /* 0x0022a400080011ff */
[----:B--2---:R-:W-:Y:S05]  /*9150*/  @!P0 NANOSLEEP.SYNCS 0x989680 ;  /* 0x009896800000895d */ /* 0x004fea0003900000 */
[----:B------:R-:W2:Y:S02]  /*9160*/  @!P0 SYNCS.PHASECHK.TRANS64 P0, [R0+URZ], R3 ;  /* 0x00000003000085a7 */ /* 0x000ea400080010ff */
[----:B--2---:R-:W-:Y:S05]  /*9170*/  @!P0 BRA `(.L_x_163) ;  /* 0xfffffffc00f08947 */ /* 0x004fea000383ffff */
[----:B------:R-:W-:Y:S05]  /*9180*/  BRA `(.L_x_164) ;  /* 0xffffffac00407947 */ /* 0x000fea000383ffff */
.L_x_75:
[----:B--2---:R2:W3:Y:S02]  /*9190*/  SYNCS.PHASECHK.TRANS64.TRYWAIT P0, [R12+URZ+0x90], R9 ;  /* 0x000090090c0075a7 */ /* 0x0044e400080011ff */
[----:B---3--:R-:W-:Y:S05]  /*91a0*/  @!P0 NANOSLEEP.SYNCS 0x989680 ;  /* 0x009896800000895d */ /* 0x008fea0003900000 */
[----:B------:R-:W3:Y:S02]  /*91b0*/  @!P0 SYNCS.PHASECHK.TRANS64 P0, [R12+URZ+0x90], R9 ;  /* 0x000090090c0085a7 */ /* 0x000ee400080010ff */
[----:B---3--:R-:W-:Y:S05]  /*91c0*/  @!P0 BRA `(.L_x_75) ;  /* 0xfffffffc00f08947 */ /* 0x008fea000383ffff */
[----:B------:R-:W-:Y:S05]  /*91d0*/  BRA `(.L_x_165) ;  /* 0xffffffb000607947 */ /* 0x000fea000383ffff */
.L_x_78:
[----:B------:R-:W-:Y:S07]  /*91e0*/  MOV R0, UR21 ;  /* 0x0000001500007c02 */ /* 0x000fee0008000f00 */
.L_x_166:
[----:B--2---:R2:W3:Y:S02]  /*91f0*/  SYNCS.PHASECHK.TRANS64.TRYWAIT P2, [R0+URZ+0x88], R11 ;  /* 0x0000880b000075a7 */ /* 0x0044e400080411ff */
[----:B---3--:R-:W-:Y:S05]  /*9200*/  @!P2 NANOSLEEP.SYNCS 0x989680 ;  /* 0x009896800000a95d */ /* 0x008fea0003900000 */
[----:B------:R-:W3:Y:S02]  /*9210*/  @!P2 SYNCS.PHASECHK.TRANS64 P2, [R0+URZ+0x88], R11 ;  /* 0x0000880b0000a5a7 */ /* 0x000ee400080410ff */
[----:B---3--:R-:W-:Y:S05]  /*9220*/  @!P2 BRA `(.L_x_166) ;  /* 0xfffffffc00f0a947 */ /* 0x008fea000383ffff */
[----:B------:R-:W-:Y:S05]  /*9230*/  BRA `(.L_x_77) ;  /* 0xffffffb400c87947 */ /* 0x000fea000383ffff */
.L_x_81:
[----:B--2---:R-:W-:Y:S07]  /*9240*/  MOV R0, UR21 ;  /* 0x0000001500007c02 */ /* 0x004fee0008000f00 */
.L_x_167:
[----:B--2---:R2:W3:Y:S02]  /*9250*/  SYNCS.PHASECHK.TRANS64.TRYWAIT P0, [R0+URZ+0x60], R9 ;  /* 0x00006009000075a7 */ /* 0x0044e400080011ff */
[----:B---3--:R-:W-:Y:S05]  /*9260*/  @!P0 NANOSLEEP.SYNCS 0x989680 ;  /* 0x009896800000895d */ /* 0x008fea0003900000 */
[----:B------:R-:W3:Y:S02]  /*9270*/  @!P0 SYNCS.PHASECHK.TRANS64 P0, [R0+URZ+0x60], R9 ;  /* 0x00006009000085a7 */ /* 0x000ee400080010ff */
[----:B---3--:R-:W-:Y:S05]  /*9280*/  @!P0 BRA `(.L_x_167) ;  /* 0xfffffffc00f08947 */ /* 0x008fea000383ffff */
[----:B------:R-:W-:Y:S05]  /*9290*/  BRA `(.L_x_168) ;  /* 0xffffffb800247947 */ /* 0x000fea000383ffff */
.L_x_82:
[----:B------:R-:W-:Y:S07]  /*92a0*/  MOV R0, UR21 ;  /* 0x0000001500007c02 */ /* 0x000fee0008000f00 */
.L_x_169:
[----:B--2---:R2:W3:Y:S02]  /*92b0*/  SYNCS.PHASECHK.TRANS64.TRYWAIT P0, [R0+URZ+0x68], R9 ;  /* 0x00006809000075a7 */ /* 0x0044e400080011ff */
[----:B---3--:R-:W-:Y:S05]  /*92c0*/  @!P0 NANOSLEEP.SYNCS 0x989680 ;  /* 0x009896800000895d */ /* 0x008fea0003900000 */
[----:B------:R-:W3:Y:S02]  /*92d0*/  @!P0 SYNCS.PHASECHK.TRANS64 P0, [R0+URZ+0x68], R9 ;  /* 0x00006809000085a7 */ /* 0x000ee400080010ff */
[----:B---3--:R-:W-:Y:S05]  /*92e0*/  @!P0 BRA `(.L_x_169) ;  /* 0xfffffffc00f08947 */ /* 0x008fea000383ffff */
[----:B------:R-:W-:Y:S05]  /*92f0*/  BRA `(.L_x_170) ;  /* 0xffffffb800607947 */ /* 0x000fea000383ffff */
.L_x_83:
[----:B------:R-:W-:Y:S07]  /*9300*/  MOV R0, UR21 ;  /* 0x0000001500007c02 */ /* 0x000fee0008000f00 */
.L_x_171:
[----:B--2---:R2:W3:Y:S02]  /*9310*/  SYNCS.PHASECHK.TRANS64.TRYWAIT P0, [R0+URZ+0x70], R9 ;  /* 0x00007009000075a7 */ /* 0x0044e400080011ff */
[----:B---3--:R-:W-:Y:S05]  /*9320*/  @!P0 NANOSLEEP.SYNCS 0x989680 ;  /* 0x009896800000895d */ /* 0x008fea0003900000 */
[----:B------:R-:W3:Y:S02]  /*9330*/  @!P0 SYNCS.PHASECHK.TRANS64 P0, [R0+URZ+0x70], R9 ;  /* 0x00007009000085a7 */ /* 0x000ee400080010ff */
[----:B---3--:R-:W-:Y:S05]  /*9340*/  @!P0 BRA `(.L_x_171) ;  /* 0xfffffffc00f08947 */ /* 0x008fea000383ffff */
[----:B------:R-:W-:Y:S05]  /*9350*/  BRA `(.L_x_172) ;  /* 0xffffffb800a87947 */ /* 0x000fea000383ffff */
.L_x_84:
[----:B------:R-:W-:Y:S07]  /*9360*/  MOV R0, UR21 ;  /* 0x0000001500007c02 */ /* 0x000fee0008000f00 */
.L_x_173:
[----:B--2---:R2:W3:Y:S02]  /*9370*/  SYNCS.PHASECHK.TRANS64.TRYWAIT P0, [R0+URZ+0x78], R9 ;  /* 0x00007809000075a7 */ /* 0x0044e400080011ff */
[----:B---3--:R-:W-:Y:S05]  /*9380*/  @!P0 NANOSLEEP.SYNCS 0x989680 ;  /* 0x009896800000895d */ /* 0x008fea0003900000 */
[----:B------:R-:W3:Y:S02]  /*9390*/  @!P0 SYNCS.PHASECHK.TRANS64 P0, [R0+URZ+0x78], R9 ;  /* 0x00007809000085a7 */ /* 0x000ee400080010ff */
[----:B---3--:R-:W-:Y:S05]  /*93a0*/  @!P0 BRA `(.L_x_173) ;  /* 0xfffffffc00f08947 */ /* 0x008fea000383ffff */
[----:B------:R-:W-:Y:S05]  /*93b0*/  BRA `(.L_x_174) ;  /* 0xffffffb800ec7947 */ /* 0x000fea000383ffff */
.L_x_86:
[----:B------:R-:W-:-:S07]  /*93c0*/  MOV R0, UR21 ;  /* 0x0000001500007c02 */ /* 0x000fce0008000f00 */
.L_x_175:
[----:B---3--:R3:W4:Y:S02]  /*93d0*/  SYNCS.PHASECHK.TRANS64.TRYWAIT P0, [R0+URZ+0x60], R3 ;  /* 0x00006003000075a7 */ /* 0x00872400080011ff */
[----:B----4-:R-:W-:Y:S05]  /*93e0*/  @!P0 NANOSLEEP.SYNCS 0x989680 ;  /* 0x009896800000895d */ /* 0x010fea0003900000 */
[----:B------:R-:W4:Y:S02]  /*93f0*/  @!P0 SYNCS.PHASECHK.TRANS64 P0, [R0+URZ+0x60], R3 ;  /* 0x00006003000085a7 */ /* 0x000f2400080010ff */
[----:B----4-:R-:W-:Y:S05]  /*9400*/  @!P0 BRA `(.L_x_175) ;  /* 0xfffffffc00f08947 */ /* 0x010fea000383ffff */
[----:B------:R-:W-:Y:S05]  /*9410*/  BRA `(.L_x_176) ;  /* 0xffffffbc00607947 */ /* 0x000fea000383ffff */
.L_x_87:
[----:B---3--:R-:W-:-:S07]  /*9420*/  MOV R0, UR21 ;  /* 0x0000001500007c02 */ /* 0x008fce0008000f00 */
.L_x_177:
[----:B---3--:R3:W4:Y:S02]  /*9430*/  SYNCS.PHASECHK.TRANS64.TRYWAIT P0, [R0+URZ+0x68], R3 ;  /* 0x00006803000075a7 */ /* 0x00872400080011ff */
[----:B----4-:R-:W-:Y:S05]  /*9440*/  @!P0 NANOSLEEP.SYNCS 0x989680 ;  /* 0x009896800000895d */ /* 0x010fea0003900000 */
[----:B------:R-:W4:Y:S02]  /*9450*/  @!P0 SYNCS.PHASECHK.TRANS64 P0, [R0+URZ+0x68], R3 ;  /* 0x00006803000085a7 */ /* 0x000f2400080010ff */
[----:B----4-:R-:W-:Y:S05]  /*9460*/  @!P0 BRA `(.L_x_177) ;  /* 0xfffffffc00f08947 */ /* 0x010fea000383ffff */
[----:B------:R-:W-:Y:S05]  /*9470*/  BRA `(.L_x_178) ;  /* 0xffffffbc00507947 */ /* 0x000fea000383ffff */
.L_x_88:
[----:B---3--:R-:W-:-:S07]  /*9480*/  MOV R0, UR21 ;  /* 0x0000001500007c02 */ /* 0x008fce0008000f00 */
.L_x_179:
[----:B---3--:R3:W4:Y:S02]  /*9490*/  SYNCS.PHASECHK.TRANS64.TRYWAIT P0, [R0+URZ+0x70], R3 ;  /* 0x00007003000075a7 */ /* 0x00872400080011ff */
[----:B----4-:R-:W-:Y:S05]  /*94a0*/  @!P0 NANOSLEEP.SYNCS 0x989680 ;  /* 0x009896800000895d */ /* 0x010fea0003900000 */
[----:B------:R-:W4:Y:S02]  /*94b0*/  @!P0 SYNCS.PHASECHK.TRANS64 P0, [R0+URZ+0x70], R3 ;  /* 0x00007003000085a7 */ /* 0x000f2400080010ff */
[----:B----4-:R-:W-:Y:S05]  /*94c0*/  @!P0 BRA `(.L_x_179) ;  /* 0xfffffffc00f08947 */ /* 0x010fea000383ffff */
[----:B------:R-:W-:Y:S05]  /*94d0*/  BRA `(.L_x_180) ;  /* 0xffffffbc00407947 */ /* 0x000fea000383ffff */
.L_x_90:
[----:B-1----:R1:W2:Y:S02]  /*94e0*/  SYNCS.PHASECHK.TRANS64.TRYWAIT P0, [R3+URZ+0x90], R0 ;  /* 0x00009000030075a7 */ /* 0x0022a400080011ff */
[----:B--2---:R-:W-:Y:S05]  /*94f0*/  @!P0 NANOSLEEP.SYNCS 0x989680 ;  /* 0x009896800000895d */ /* 0x004fea0003900000 */
[----:B------:R-:W2:Y:S02]  /*9500*/  @!P0 SYNCS.PHASECHK.TRANS64 P0, [R3+URZ+0x90], R0 ;  /* 0x00009000030085a7 */ /* 0x000ea400080010ff */
[----:B--2---:R-:W-:Y:S05]  /*9510*/  @!P0 BRA `(.L_x_90) ;  /* 0xfffffffc00f08947 */ /* 0x004fea000383ffff */
[----:B------:R-:W-:Y:S05]  /*9520*/  BRA `(.L_x_181) ;  /* 0xffffffc000007947 */ /* 0x000fea000383ffff */
.L_x_101:
[----:B-1----:R-:W-:Y:S04]  /*9530*/  MOV R2, UR44 ;  /* 0x0000002c00027c02 */ /* 0x002fe80008000f00 */
[----:B------:R1:W2:Y:S03]  /*9540*/  SYNCS.PHASECHK.TRANS64.TRYWAIT P1, [R2+URZ+0x40], R3 ;  /* 0x00004003020075a7 */ /* 0x0002a600080211ff */
[----:B--2---:R-:W-:Y:S05]  /*9550*/  @!P1 NANOSLEEP.SYNCS 0x989680 ;  /* 0x009896800000995d */ /* 0x004fea0003900000 */
[----:B------:R-:W2:Y:S02]  /*9560*/  @!P1 SYNCS.PHASECHK.TRANS64 P1, [R2+URZ+0x40], R3 ;  /* 0x00004003020095a7 */ /* 0x000ea400080210ff */
[----:B--2---:R-:W-:Y:S05]  /*9570*/  @!P1 BRA `(.L_x_101) ;  /* 0xfffffffc00ec9947 */ /* 0x004fea000383ffff */
[----:B------:R-:W-:Y:S05]  /*9580*/  BRA `(.L_x_100) ;  /* 0xffffffcc00707947 */ /* 0x000fea000383ffff */
.L_x_103:
[----:B-1----:R1:W4:Y:S02]  /*9590*/  SYNCS.PHASECHK.TRANS64.TRYWAIT P0, [R75+URZ+0xb0], R0 ;  /* 0x0000b0004b0075a7 */ /* 0x00232400080011ff */
[----:B----4-:R-:W-:Y:S05]  /*95a0*/  @!P0 NANOSLEEP.SYNCS 0x989680 ;  /* 0x009896800000895d */ /* 0x010fea0003900000 */
[----:B------:R-:W4:Y:S02]  /*95b0*/  @!P0 SYNCS.PHASECHK.TRANS64 P0, [R75+URZ+0xb0], R0 ;  /* 0x0000b0004b0085a7 */ /* 0x000f2400080010ff */
[----:B----4-:R-:W-:Y:S05]  /*95c0*/  @!P0 BRA `(.L_x_103) ;  /* 0xfffffffc00f08947 */ /* 0x010fea000383ffff */
[----:B------:R-:W-:Y:S05]  /*95d0*/  BRA `(.L_x_102) ;  /* 0xffffffcc00987947 */ /* 0x000fea000383ffff */
.L_x_112:
[----:B-1----:R1:W3:Y:S02]  /*95e0*/  SYNCS.PHASECHK.TRANS64.TRYWAIT P0, [R3+URZ+0x40], R0 ;  /* 0x00004000030075a7 */ /* 0x0022e400080011ff */
[----:B---3--:R-:W-:Y:S05]  /*95f0*/  @!P0 NANOSLEEP.SYNCS 0x989680 ;  /* 0x009896800000895d */ /* 0x008fea0003900000 */
[----:B------:R-:W3:Y:S02]  /*9600*/  @!P0 SYNCS.PHASECHK.TRANS64 P0, [R3+URZ+0x40], R0 ;  /* 0x00004000030085a7 */ /* 0x000ee400080010ff */
[----:B---3--:R-:W-:Y:S05]  /*9610*/  @!P0 BRA `(.L_x_112) ;  /* 0xfffffffc00f08947 */ /* 0x008fea000383ffff */
[----:B------:R-:W-:Y:S05]  /*9620*/  BRA `(.L_x_111) ;  /* 0xffffffd400b47947 */ /* 0x000fea000383ffff */
.L_x_120:
[----:B-1----:R1:W3:Y:S02]  /*9630*/  SYNCS.PHASECHK.TRANS64.TRYWAIT P0, [R0+URZ+0x40], R7 ;  /* 0x00004007000075a7 */ /* 0x0022e400080011ff */
[----:B---3--:R-:W-:Y:S05]  /*9640*/  @!P0 NANOSLEEP.SYNCS 0x989680 ;  /* 0x009896800000895d */ /* 0x008fea0003900000 */
[----:B------:R-:W3:Y:S02]  /*9650*/  @!P0 SYNCS.PHASECHK.TRANS64 P0, [R0+URZ+0x40], R7 ;  /* 0x00004007000085a7 */ /* 0x000ee400080010ff */
[----:B---3--:R-:W-:Y:S05]  /*9660*/  @!P0 BRA `(.L_x_120) ;  /* 0xfffffffc00f08947 */ /* 0x008fea000383ffff */
[----:B------:R-:W-:Y:S05]  /*9670*/  BRA `(.L_x_119) ;  /* 0xffffffdc00f87947 */ /* 0x000fea000383ffff */
.L_x_128:
[----:B-1----:R1:W3:Y:S02]  /*9680*/  SYNCS.PHASECHK.TRANS64.TRYWAIT P0, [R0+URZ+0x40], R5 ;  /* 0x00004005000075a7 */ /* 0x0022e400080011ff */
[----:B---3--:R-:W-:Y:S05]  /*9690*/  @!P0 NANOSLEEP.SYNCS 0x989680 ;  /* 0x009896800000895d */ /* 0x008fea0003900000 */
[----:B------:R-:W3:Y:S02]  /*96a0*/  @!P0 SYNCS.PHASECHK.TRANS64 P0, [R0+URZ+0x40], R5 ;  /* 0x00004005000085a7 */ /* 0x000ee400080010ff */
[----:B---3--:R-:W-:Y:S05]  /*96b0*/  @!P0 BRA `(.L_x_128) ;  /* 0xfffffffc00f08947 */ /* 0x008fea000383ffff */
[----:B------:R-:W-:Y:S05]  /*96c0*/  BRA `(.L_x_127) ;  /* 0xffffffe8003c7947 */ /* 0x000fea000383ffff */
        .weak           $__internal_0_$__cuda_sm10x_tcgen05_guardrail_trap_col_being_dealloced_not_returned_by_alloc
        .type           $__internal_0_$__cuda_sm10x_tcgen05_guardrail_trap_col_being_dealloced_not_returned_by_alloc,@function
        .size           $__internal_0_$__cuda_sm10x_tcgen05_guardrail_trap_col_being_dealloced_not_returned_by_alloc,($__internal_1_$__cuda_sm10x_tcgen05_guardrail_trap_phase_invalid_during_alloc - $__internal_0_$__cuda_sm10x_tcgen05_guardrail_trap_col_being_dealloced_not_returned_by_alloc)
$__internal_0_$__cuda_sm10x_tcgen05_guardrail_trap_col_being_dealloced_not_returned_by_alloc:
[----:B------:R-:W-:Y:S05]  /*96d0*/  BPT.TRAP 0x1 ;  /* 0x000000040000795c */ /* 0x000fea0000300000 */
[----:B------:R-:W-:-:S04]  /*96e0*/  HFMA2 R3, -RZ, RZ, 0, 0 ;  /* 0x00000000ff037431 */ /* 0x000fc800000001ff */
[----:B------:R-:W-:Y:S05]  /*96f0*/  RET.REL.NODEC R2 `(_ZN7cutlass13device_kernelINS_4gemm6kernel13GemmUniversalIN4cute5tupleIJiiiiEEENS1_10collective13CollectiveMmaINS1_35MainloopSm100TmaUmmaWarpSpecializedILi4ELi2ELi4ENS5_IJNS4_1CILi1EEENSA_ILi2EEESB_EEEEENS5_IJNSA_ILi128EEENSA_ILi64EEESG_EEENS_10tfloat32_tENS5_IJlSB_lEEESI_SJ_NS4_8TiledMMAINS4_8MMA_AtomIJNS4_17SM100_MMA_TF32_SSISI_SI_fLi128ELi64ELNS4_4UMMA5MajorE0ELSO_0ELNSN_7ScaleInE0ELSP_0EEEEEENS4_6LayoutINS5_IJSB_SB_SB_EEENS5_IJNSA_ILi0EEESU_SU_EEEEENS5_IJNS4_10UnderscoreESX_SX_EEEEENS4_23SM90_TMA_LOAD_MULTICASTENS4_14ComposedLayoutINS4_7SwizzleILi3ELi4ELi3EEENS4_18smem_ptr_flag_bitsILi32EEENSS_INS5_IJNSA_ILi8EEENSA_ILi32EEEEEENS5_IJS17_SB_EEEEEEEvNS4_8identityENS4_13SM90_TMA_LOADES1B_vS1C_EENS_8epilogue10collective18CollectiveEpilogueINS1F_23Sm100TmaWarpSpecializedILi4ELi2ELi16ELb1ELb0EEEJSH_NS5_IJNSS_ISF_SB_EENSS_INSA_ILi16EEESB_EEEEESI_SJ_SI_SJ_NS1F_6fusion15FusionCallbacksIS1J_NS1O_17LinearCombinationISI_fSI_fLNS_15FloatRoundStyleE2EEESH_S1N_JEEENS4_5SM1004TMEM4LOAD26SM100_TMEM_LOAD_32dp32b16xES1D_NS11_INS12_ILi2ELi4ELi3EEES15_NSS_INS5_IJS16_S1L_EEENS5_IJS1L_SB_EEEEEEENS4_39AutoVectorizingCopyWithAssumedAlignmentILi128EEENS4_14SM90_TMA_STOREES22_S24_S24_EEEvvEEEEvNT_6ParamsE) ;  /* 0xffffff6802407950 */ /* 0x000fea0003c3ffff */
        .weak           $__internal_1_$__cuda_sm10x_tcgen05_guardrail_trap_phase_invalid_during_alloc
        .type           $__internal_1_$__cuda_sm10x_tcgen05_guardrail_trap_phase_invalid_during_alloc,@function
        .size           $__internal_1_$__cuda_sm10x_tcgen05_guardrail_trap_phase_invalid_during_alloc,($__internal_2_$__cuda_sm10x_tcgen05_guardrail_trap_unallocated_columns_being_dealloced - $__internal_1_$__cuda_sm10x_tcgen05_guardrail_trap_phase_invalid_during_alloc)
$__internal_1_$__cuda_sm10x_tcgen05_guardrail_trap_phase_invalid_during_alloc:
[----:B------:R-:W-:Y:S05]  /*9700*/  BPT.TRAP 0x1 ;  /* 0x000000040000795c */ /* 0x000fea0000300000 */
[----:B------:R-:W-:-:S04]  /*9710*/  MOV R5, 0x0 ;  /* 0x0000000000057802 */ /* 0x000fc80000000f00 */
[----:B------:R-:W-:Y:S05]  /*9720*/  RET.REL.NODEC R4 `(_ZN7cutlass13device_kernelINS_4gemm6kernel13GemmUniversalIN4cute5tupleIJiiiiEEENS1_10collective13CollectiveMmaINS1_35MainloopSm100TmaUmmaWarpSpecializedILi4ELi2ELi4ENS5_IJNS4_1CILi1EEENSA_ILi2EEESB_EEEEENS5_IJNSA_ILi128EEENSA_ILi64EEESG_EEENS_10tfloat32_tENS5_IJlSB_lEEESI_SJ_NS4_8TiledMMAINS4_8MMA_AtomIJNS4_17SM100_MMA_TF32_SSISI_SI_fLi128ELi64ELNS4_4UMMA5MajorE0ELSO_0ELNSN_7ScaleInE0ELSP_0EEEEEENS4_6LayoutINS5_IJSB_SB_SB_EEENS5_IJNSA_ILi0EEESU_SU_EEEEENS5_IJNS4_10UnderscoreESX_SX_EEEEENS4_23SM90_TMA_LOAD_MULTICASTENS4_14ComposedLayoutINS4_7SwizzleILi3ELi4ELi3EEENS4_18smem_ptr_flag_bitsILi32EEENSS_INS5_IJNSA_ILi8EEENSA_ILi32EEEEEENS5_IJS17_SB_EEEEEEEvNS4_8identityENS4_13SM90_TMA_LOADES1B_vS1C_EENS_8epilogue10collective18CollectiveEpilogueINS1F_23Sm100TmaWarpSpecializedILi4ELi2ELi16ELb1ELb0EEEJSH_NS5_IJNSS_ISF_SB_EENSS_INSA_ILi16EEESB_EEEEESI_SJ_SI_SJ_NS1F_6fusion15FusionCallbacksIS1J_NS1O_17LinearCombinationISI_fSI_fLNS_15FloatRoundStyleE2EEESH_S1N_JEEENS4_5SM1004TMEM4LOAD26SM100_TMEM_LOAD_32dp32b16xES1D_NS11_INS12_ILi2ELi4ELi3EEES15_NSS_INS5_IJS16_S1L_EEENS5_IJS1L_SB_EEEEEEENS4_39AutoVectorizingCopyWithAssumedAlignmentILi128EEENS4_14SM90_TMA_STOREES22_S24_S24_EEEvvEEEEvNT_6ParamsE) ;  /* 0xffffff6804347950 */ /* 0x000fea0003c3ffff */
        .weak           $__internal_2_$__cuda_sm10x_tcgen05_guardrail_trap_unallocated_columns_being_dealloced
        .type           $__internal_2_$__cuda_sm10x_tcgen05_guardrail_trap_unallocated_columns_being_dealloced,@function
        .size           $__internal_2_$__cuda_sm10x_tcgen05_guardrail_trap_unallocated_columns_being_dealloced,(.L_x_183 - $__internal_2_$__cuda_sm10x_tcgen05_guardrail_trap_unallocated_columns_being_dealloced)
$__internal_2_$__cuda_sm10x_tcgen05_guardrail_trap_unallocated_columns_being_dealloced:
[----:B------:R-:W-:Y:S05]  /*9730*/  BPT.TRAP 0x1 ;  /* 0x000000040000795c */ /* 0x000fea0000300000 */
[----:B------:R-:W-:-:S04]  /*9740*/  HFMA2 R3, -RZ, RZ, 0, 0 ;  /* 0x00000000ff037431 */ /* 0x000fc800000001ff */
[----:B------:R-:W-:Y:S05]  /*9750*/  RET.REL.NODEC R2 `(_ZN7cutlass13device_kernelINS_4gemm6kernel13GemmUniversalIN4cute5tupleIJiiiiEEENS1_10collective13CollectiveMmaINS1_35MainloopSm100TmaUmmaWarpSpecializedILi4ELi2ELi4ENS5_IJNS4_1CILi1EEENSA_ILi2EEESB_EEEEENS5_IJNSA_ILi128EEENSA_ILi64EEESG_EEENS_10tfloat32_tENS5_IJlSB_lEEESI_SJ_NS4_8TiledMMAINS4_8MMA_AtomIJNS4_17SM100_MMA_TF32_SSISI_SI_fLi128ELi64ELNS4_4UMMA5MajorE0ELSO_0ELNSN_7ScaleInE0ELSP_0EEEEEENS4_6LayoutINS5_IJSB_SB_SB_EEENS5_IJNSA_ILi0EEESU_SU_EEEEENS5_IJNS4_10UnderscoreESX_SX_EEEEENS4_23SM90_TMA_LOAD_MULTICASTENS4_14ComposedLayoutINS4_7SwizzleILi3ELi4ELi3EEENS4_18smem_ptr_flag_bitsILi32EEENSS_INS5_IJNSA_ILi8EEENSA_ILi32EEEEEENS5_IJS17_SB_EEEEEEEvNS4_8identityENS4_13SM90_TMA_LOADES1B_vS1C_EENS_8epilogue10collective18CollectiveEpilogueINS1F_23Sm100TmaWarpSpecializedILi4ELi2ELi16ELb1ELb0EEEJSH_NS5_IJNSS_ISF_SB_EENSS_INSA_ILi16EEESB_EEEEESI_SJ_SI_SJ_NS1F_6fusion15FusionCallbacksIS1J_NS1O_17LinearCombinationISI_fSI_fLNS_15FloatRoundStyleE2EEESH_S1N_JEEENS4_5SM1004TMEM4LOAD26SM100_TMEM_LOAD_32dp32b16xES1D_NS11_INS12_ILi2ELi4ELi3EEES15_NSS_INS5_IJS16_S1L_EEENS5_IJS1L_SB_EEEEEEENS4_39AutoVectorizingCopyWithAssumedAlignmentILi128EEENS4_14SM90_TMA_STOREES22_S24_S24_EEEvvEEEEvNT_6ParamsE) ;  /* 0xffffff6802287950 */ /* 0x000fea0003c3ffff */
.L_x_182:
[----:B------:R-:W-:-:S00]  /*9760*/  BRA `(.L_x_182) ;  /* 0xfffffffc00fc7947 */ /* 0x000fc0000383ffff */
[----:B------:R-:W-:-:S00]  /*9770*/  NOP ;  /* 0x0000000000007918 */ /* 0x000fc00000000000 */
        /* <DEDUP_REMOVED lines=8> */
.L_x_183:


//--------------------- .nv.global.init           --------------------------
	.section	.nv.global.init,"aw",@progbits
.nv.global.init:
	.type		$str$27,@object
	.size		$str$27,($str$28 - $str$27)
$str$27:
        /*0000*/ 	.byte	0x28, 0x61, 0x64, 0x64, 0x72, 0x65, 0x73, 0x73, 0x20, 0x26, 0x20, 0x6d, 0x61, 0x73, 0x6b, 0x29
        /*0010*/ 	.byte	0x20, 0x3d, 0x3d, 0x20, 0x30, 0x00
	.type		$str$28,@object
	.size		$str$28,($str$26 - $str$28)
$str$28:
        /*0016*/ 	.byte	0x2f, 0x74, 0x6d, 0x70, 0x2f, 0x63, 0x75, 0x74, 0x6c, 0x61, 0x73, 0x73, 0x5f, 0x73, 0x77, 0x65
        /*0026*/ 	.byte	0x65, 0x70, 0x5f, 0x73, 0x72, 0x63, 0x2f, 0x69, 0x6e, 0x63, 0x6c, 0x75, 0x64, 0x65, 0x2f, 0x63
        /*0036*/ 	.byte	0x75, 0x74, 0x65, 0x2f, 0x70, 0x6f, 0x69, 0x6e, 0x74, 0x65, 0x72, 0x5f, 0x66, 0x6c, 0x61, 0x67
        /*0046*/ 	.byte	0x67, 0x65, 0x64, 0x2e, 0x68, 0x70, 0x70, 0x00
	.type		$str$26,@object
	.size		$str$26,($str$25 - $str$26)
$str$26:
        /*004e*/ 	.byte	0x2f, 0x74, 0x6d, 0x70, 0x2f, 0x63, 0x75, 0x74, 0x6c, 0x61, 0x73, 0x73, 0x5f, 0x73, 0x77, 0x65
        /*005e*/ 	.byte	0x65, 0x70, 0x5f, 0x73, 0x72, 0x63, 0x2f, 0x69, 0x6e, 0x63, 0x6c, 0x75, 0x64, 0x65, 0x2f, 0x63
        /*006e*/ 	.byte	0x75, 0x74, 0x65, 0x2f, 0x61, 0x74, 0x6f, 0x6d, 0x2f, 0x63, 0x6f, 0x70, 0x79, 0x5f, 0x74, 0x72
        /*007e*/ 	.byte	0x61, 0x69, 0x74, 0x73, 0x5f, 0x73, 0x6d, 0x31, 0x30, 0x30, 0x2e, 0x68, 0x70, 0x70, 0x00
	.type		$str$25,@object
	.size		$str$25,(__unnamed_1 - $str$25)
$str$25:
        /*008d*/ 	.byte	0x28, 0x28, 0x75, 0x69, 0x6e, 0x74, 0x33, 0x32, 0x5f, 0x74, 0x28, 0x74, 0x68, 0x72, 0x65, 0x61
        /*009d*/ 	.byte	0x64, 0x49, 0x64, 0x78, 0x2e, 0x78, 0x29, 0x20, 0x2f, 0x20, 0x33, 0x32, 0x29, 0x20, 0x25, 0x20
        /*00ad*/ 	.byte	0x34, 0x29, 0x20, 0x3d, 0x3d, 0x20, 0x28, 0x28, 0x28, 0x74, 0x6d, 0x65, 0x6d, 0x5f, 0x61, 0x64
        /*00bd*/ 	.byte	0x64, 0x72, 0x20, 0x3e, 0x3e, 0x20, 0x31, 0x36, 0x29, 0x20, 0x2f, 0x20, 0x33, 0x32, 0x29, 0x20
        /*00cd*/ 	.byte	0x25, 0x20, 0x34, 0x29, 0x00
	.type		__unnamed_1,@object
	.size		__unnamed_1,(__unnamed_2 - __unnamed_1)
__unnamed_1:
        /*00d2*/ 	.byte	0x61, 0x75, 0x74, 0x6f, 0x20, 0x63, 0x75, 0x74, 0x65, 0x3a, 0x3a, 0x61, 0x73, 0x5f, 0x70, 0x6f
        /* <DEDUP_REMOVED lines=24> */
        /*0262*/ 	.byte	0x32, 0x30, 0x34, 0x38, 0x3e, 0x3e, 0x3e, 0x3e, 0x5d, 0x00
	.type		__unnamed_2,@object
	.size		__unnamed_2,(.L_2 - __unnamed_2)
__unnamed_2:
        /* <DEDUP_REMOVED lines=42> */
        /*050c*/ 	.byte	0x3e, 0x5d, 0x00
.L_2:


//--------------------- .nv.shared._ZN7cutlass13device_kernelINS_4gemm6kernel13GemmUniversalIN4cute5tupleIJiiiiEEENS1_10collective13CollectiveMmaINS1_35MainloopSm100TmaUmmaWarpSpecializedILi4ELi2ELi4ENS5_IJNS4_1CILi1EEENSA_ILi2EEESB_EEEEENS5_IJNSA_ILi128EEENSA_ILi64EEESG_EEENS_10tfloat32_tENS5_IJlSB_lEEESI_SJ_NS4_8TiledMMAINS4_8MMA_AtomIJNS4_17SM100_MMA_TF32_SSISI_SI_fLi128ELi64ELNS4_4UMMA5MajorE0ELSO_0ELNSN_7ScaleInE0ELSP_0EEEEEENS4_6LayoutINS5_IJSB_SB_SB_EEENS5_IJNSA_ILi0EEESU_SU_EEEEENS5_IJNS4_10UnderscoreESX_SX_EEEEENS4_23SM90_TMA_LOAD_MULTICASTENS4_14ComposedLayoutINS4_7SwizzleILi3ELi4ELi3EEENS4_18smem_ptr_flag_bitsILi32EEENSS_INS5_IJNSA_ILi8EEENSA_ILi32EEEEEENS5_IJS17_SB_EEEEEEEvNS4_8identityENS4_13SM90_TMA_LOADES1B_vS1C_EENS_8epilogue10collective18CollectiveEpilogueINS1F_23Sm100TmaWarpSpecializedILi4ELi2ELi16ELb1ELb0EEEJSH_NS5_IJNSS_ISF_SB_EENSS_INSA_ILi16EEESB_EEEEESI_SJ_SI_SJ_NS1F_6fusion15FusionCallbacksIS1J_NS1O_17LinearCombinationISI_fSI_fLNS_15FloatRoundStyleE2EEESH_S1N_JEEENS4_5SM1004TMEM4LOAD26SM100_TMEM_LOAD_32dp32b16xES1D_NS11_INS12_ILi2ELi4ELi3EEES15_NSS_INS5_IJS16_S1L_EEENS5_IJS1L_SB_EEEEEEENS4_39AutoVectorizingCopyWithAssumedAlignmentILi128EEENS4_14SM90_TMA_STOREES22_S24_S24_EEEvvEEEEvNT_6ParamsE --------------------------
	.section	.nv.shared._ZN7cutlass13device_kernelINS_4gemm6kernel13GemmUniversalIN4cute5tupleIJiiiiEEENS1_10collective13CollectiveMmaINS1_35MainloopSm100TmaUmmaWarpSpecializedILi4ELi2ELi4ENS5_IJNS4_1CILi1EEENSA_ILi2EEESB_EEEEENS5_IJNSA_ILi128EEENSA_ILi64EEESG_EEENS_10tfloat32_tENS5_IJlSB_lEEESI_SJ_NS4_8TiledMMAINS4_8MMA_AtomIJNS4_17SM100_MMA_TF32_SSISI_SI_fLi128ELi64ELNS4_4UMMA5MajorE0ELSO_0ELNSN_7ScaleInE0ELSP_0EEEEEENS4_6LayoutINS5_IJSB_SB_SB_EEENS5_IJNSA_ILi0EEESU_SU_EEEEENS5_IJNS4_10UnderscoreESX_SX_EEEEENS4_23SM90_TMA_LOAD_MULTICASTENS4_14ComposedLayoutINS4_7SwizzleILi3ELi4ELi3EEENS4_18smem_ptr_flag_bitsILi32EEENSS_INS5_IJNSA_ILi8EEENSA_ILi32EEEEEENS5_IJS17_SB_EEEEEEEvNS4_8identityENS4_13SM90_TMA_LOADES1B_vS1C_EENS_8epilogue10collective18CollectiveEpilogueINS1F_23Sm100TmaWarpSpecializedILi4ELi2ELi16ELb1ELb0EEEJSH_NS5_IJNSS_ISF_SB_EENSS_INSA_ILi16EEESB_EEEEESI_SJ_SI_SJ_NS1F_6fusion15FusionCallbacksIS1J_NS1O_17LinearCombinationISI_fSI_fLNS_15FloatRoundStyleE2EEESH_S1N_JEEENS4_5SM1004TMEM4LOAD26SM100_TMEM_LOAD_32dp32b16xES1D_NS11_INS12_ILi2ELi4ELi3EEES15_NSS_INS5_IJS16_S1L_EEENS5_IJS1L_SB_EEEEEEENS4_39AutoVectorizingCopyWithAssumedAlignmentILi128EEENS4_14SM90_TMA_STOREES22_S24_S24_EEEvvEEEEvNT_6ParamsE,"aw",@nobits
	.sectionflags	@""
	.align	16
	.zero		1024


//--------------------- .nv.shared.reserved.0     --------------------------
	.section	.nv.shared.reserved.0,"aw",@nobits
	.weak		__nv_reservedSMEM_offset_0_alias
	.size		__nv_reservedSMEM_offset_0_alias, 0, 64
	.other		__nv_reservedSMEM_offset_0_alias,@"STO_CUDA_RESERVED_SHARED STV_DEFAULT"
__nv_reservedSMEM_offset_0_alias:
	.zero		0
.nv.shared.reserved.0:
	.zero		64
	.weak		__nv_reservedSMEM_tcgen05_partition
	.type		__nv_reservedSMEM_tcgen05_partition,@object
	.size		__nv_reservedSMEM_tcgen05_partition,(.L_0 - __nv_reservedSMEM_tcgen05_partition)
__nv_reservedSMEM_tcgen05_partition:
	.zero		32
.L_0:


//--------------------- .nv.global                --------------------------
	.section	.nv.global,"aw",@nobits
.nv.global:
	.type		_ZN39_INTERNAL_23293808_4_k_cu_10a48951_98934cute1_E,@object
	.size		_ZN39_INTERNAL_23293808_4_k_cu_10a48951_98934cute1_E,(_ZN39_INTERNAL_23293808_4_k_cu_10a48951_98934cuda3std3__45__cpo6cbeginE - _ZN39_INTERNAL_23293808_4_k_cu_10a48951_98934cute1_E)
_ZN39_INTERNAL_23293808_4_k_cu_10a48951_98934cute1_E:
	.zero		1
	.type		_ZN39_INTERNAL_23293808_4_k_cu_10a48951_98934cuda3std3__45__cpo6cbeginE,@object
	.size		_ZN39_INTERNAL_23293808_4_k_cu_10a48951_98934cuda3std3__45__cpo6cbeginE,(_ZN39_INTERNAL_23293808_4_k_cu_10a48951_98934cuda3std3__48in_placeE - _ZN39_INTERNAL_23293808_4_k_cu_10a48951_98934cuda3std3__45__cpo6cbeginE)
_ZN39_INTERNAL_23293808_4_k_cu_10a48951_98934cuda3std3__45__cpo6cbeginE:
	.zero		1
	.type		_ZN39_INTERNAL_23293808_4_k_cu_10a48951_98934cuda3std3__48in_placeE,@object
	.size		_ZN39_INTERNAL_23293808_4_k_cu_10a48951_98934cuda3std3__48in_placeE,(_ZN39_INTERNAL_23293808_4_k_cu_10a48951_98934cuda3std6ranges3__45__cpo9iter_moveE - _ZN39_INTERNAL_23293808_4_k_cu_10a48951_98934cuda3std3__48in_placeE)
_ZN39_INTERNAL_23293808_4_k_cu_10a48951_98934cuda3std3__48in_placeE:
	.zero		1
	.type		_ZN39_INTERNAL_23293808_4_k_cu_10a48951_98934cuda3std6ranges3__45__cpo9iter_moveE,@object
	.size		_ZN39_INTERNAL_23293808_4_k_cu_10a48951_98934cuda3std6ranges3__45__cpo9iter_moveE,(_ZN39_INTERNAL_23293808_4_k_cu_10a48951_98934cuda3std3__45__cpo5beginE - _ZN39_INTERNAL_23293808_4_k_cu_10a48951_98934cuda3std6ranges3__45__cpo9iter_moveE)
_ZN39_INTERNAL_23293808_4_k_cu_10a48951_98934cuda3std6ranges3__45__cpo9iter_moveE:
	.zero		1
	.type		_ZN39_INTERNAL_23293808_4_k_cu_10a48951_98934cuda3std3__45__cpo5beginE,@object
	.size		_ZN39_INTERNAL_23293808_4_k_cu_10a48951_98934cuda3std3__45__cpo5beginE,(_ZN39_INTERNAL_23293808_4_k_cu_10a48951_98934cuda3std3__441_GLOBAL__N__23293808_4_k_cu_10a48951_98936ignoreE - _ZN39_INTERNAL_23293808_4_k_cu_10a48951_98934cuda3std3__45__cpo5beginE)
_ZN39_INTERNAL_23293808_4_k_cu_10a48951_98934cuda3std3__45__cpo5beginE:
	.zero		1
	.type		_ZN39_INTERNAL_23293808_4_k_cu_10a48951_98934cuda3std3__441_GLOBAL__N__23293808_4_k_cu_10a48951_98936ignoreE,@object
	.size		_ZN39_INTERNAL_23293808_4_k_cu_10a48951_98934cuda3std3__441_GLOBAL__N__23293808_4_k_cu_10a48951_98936ignoreE,(_ZN39_INTERNAL_23293808_4_k_cu_10a48951_98934cute7productE - _ZN39_INTERNAL_23293808_4_k_cu_10a48951_98934cuda3std3__441_GLOBAL__N__23293808_4_k_cu_10a48951_98936ignoreE)
_ZN39_INTERNAL_23293808_4_k_cu_10a48951_98934cuda3std3__441_GLOBAL__N__23293808_4_k_cu_10a48951_98936ignoreE:
	.zero		1
	.type		_ZN39_INTERNAL_23293808_4_k_cu_10a48951_98934cute7productE,@object
	.size		_ZN39_INTERNAL_23293808_4_k_cu_10a48951_98934cute7productE,(_ZN39_INTERNAL_23293808_4_k_cu_10a48951_98934cuda3std3__45__cpo3endE - _ZN39_INTERNAL_23293808_4_k_cu_10a48951_98934cute7productE)
_ZN39_INTERNAL_23293808_4_k_cu_10a48951_98934cute7productE:
	.zero		1
	.type		_ZN39_INTERNAL_23293808_4_k_cu_10a48951_98934cuda3std3__45__cpo3endE,@object
	.size		_ZN39_INTERNAL_23293808_4_k_cu_10a48951_98934cuda3std3__45__cpo3endE,(_ZN39_INTERNAL_23293808_4_k_cu_10a48951_98934cuda3std3__419piecewise_constructE - _ZN39_INTERNAL_23293808_4_k_cu_10a48951_98934cuda3std3__45__cpo3endE)
_ZN39_INTERNAL_23293808_4_k_cu_10a48951_98934cuda3std3__45__cpo3endE:
	.zero		1
	.type		_ZN39_INTERNAL_23293808_4_k_cu_10a48951_98934cuda3std3__419piecewise_constructE,@object
	.size		_ZN39_INTERNAL_23293808_4_k_cu_10a48951_98934cuda3std3__419piecewise_constructE,(_ZN39_INTERNAL_23293808_4_k_cu_10a48951_98934cuda3std3__45__cpo4cendE - _ZN39_INTERNAL_23293808_4_k_cu_10a48951_98934cuda3std3__419piecewise_constructE)
_ZN39_INTERNAL_23293808_4_k_cu_10a48951_98934cuda3std3__419piecewise_constructE:
	.zero		1
	.type		_ZN39_INTERNAL_23293808_4_k_cu_10a48951_98934cuda3std3__45__cpo4cendE,@object
	.size		_ZN39_INTERNAL_23293808_4_k_cu_10a48951_98934cuda3std3__45__cpo4cendE,(_ZN39_INTERNAL_23293808_4_k_cu_10a48951_98934cuda3std6ranges3__45__cpo4swapE - _ZN39_INTERNAL_23293808_4_k_cu_10a48951_98934cuda3std3__45__cpo4cendE)
_ZN39_INTERNAL_23293808_4_k_cu_10a48951_98934cuda3std3__45__cpo4cendE:
	.zero		1
	.type		_ZN39_INTERNAL_23293808_4_k_cu_10a48951_98934cuda3std6ranges3__45__cpo4swapE,@object
	.size		_ZN39_INTERNAL_23293808_4_k_cu_10a48951_98934cuda3std6ranges3__45__cpo4swapE,(.L_10 - _ZN39_INTERNAL_23293808_4_k_cu_10a48951_98934cuda3std6ranges3__45__cpo4swapE)
_ZN39_INTERNAL_23293808_4_k_cu_10a48951_98934cuda3std6ranges3__45__cpo4swapE:
	.zero		1
.L_10:


//--------------------- .nv.constant0._ZN7cutlass13device_kernelINS_4gemm6kernel13GemmUniversalIN4cute5tupleIJiiiiEEENS1_10collective13CollectiveMmaINS1_35MainloopSm100TmaUmmaWarpSpecializedILi4ELi2ELi4ENS5_IJNS4_1CILi1EEENSA_ILi2EEESB_EEEEENS5_IJNSA_ILi128EEENSA_ILi64EEESG_EEENS_10tfloat32_tENS5_IJlSB_lEEESI_SJ_NS4_8TiledMMAINS4_8MMA_AtomIJNS4_17SM100_MMA_TF32_SSISI_SI_fLi128ELi64ELNS4_4UMMA5MajorE0ELSO_0ELNSN_7ScaleInE0ELSP_0EEEEEENS4_6LayoutINS5_IJSB_SB_SB_EEENS5_IJNSA_ILi0EEESU_SU_EEEEENS5_IJNS4_10UnderscoreESX_SX_EEEEENS4_23SM90_TMA_LOAD_MULTICASTENS4_14ComposedLayoutINS4_7SwizzleILi3ELi4ELi3EEENS4_18smem_ptr_flag_bitsILi32EEENSS_INS5_IJNSA_ILi8EEENSA_ILi32EEEEEENS5_IJS17_SB_EEEEEEEvNS4_8identityENS4_13SM90_TMA_LOADES1B_vS1C_EENS_8epilogue10collective18CollectiveEpilogueINS1F_23Sm100TmaWarpSpecializedILi4ELi2ELi16ELb1ELb0EEEJSH_NS5_IJNSS_ISF_SB_EENSS_INSA_ILi16EEESB_EEEEESI_SJ_SI_SJ_NS1F_6fusion15FusionCallbacksIS1J_NS1O_17LinearCombinationISI_fSI_fLNS_15FloatRoundStyleE2EEESH_S1N_JEEENS4_5SM1004TMEM4LOAD26SM100_TMEM_LOAD_32dp32b16xES1D_NS11_INS12_ILi2ELi4ELi3EEES15_NSS_INS5_IJS16_S1L_EEENS5_IJS1L_SB_EEEEEEENS4_39AutoVectorizingCopyWithAssumedAlignmentILi128EEENS4_14SM90_TMA_STOREES22_S24_S24_EEEvvEEEEvNT_6ParamsE --------------------------
	.section	.nv.constant0._ZN7cutlass13device_kernelINS_4gemm6kernel13GemmUniversalIN4cute5tupleIJiiiiEEENS1_10collective13CollectiveMmaINS1_35MainloopSm100TmaUmmaWarpSpecializedILi4ELi2ELi4ENS5_IJNS4_1CILi1EEENSA_ILi2EEESB_EEEEENS5_IJNSA_ILi128EEENSA_ILi64EEESG_EEENS_10tfloat32_tENS5_IJlSB_lEEESI_SJ_NS4_8TiledMMAINS4_8MMA_AtomIJNS4_17SM100_MMA_TF32_SSISI_SI_fLi128ELi64ELNS4_4UMMA5MajorE0ELSO_0ELNSN_7ScaleInE0ELSP_0EEEEEENS4_6LayoutINS5_IJSB_SB_SB_EEENS5_IJNSA_ILi0EEESU_SU_EEEEENS5_IJNS4_10UnderscoreESX_SX_EEEEENS4_23SM90_TMA_LOAD_MULTICASTENS4_14ComposedLayoutINS4_7SwizzleILi3ELi4ELi3EEENS4_18smem_ptr_flag_bitsILi32EEENSS_INS5_IJNSA_ILi8EEENSA_ILi32EEEEEENS5_IJS17_SB_EEEEEEEvNS4_8identityENS4_13SM90_TMA_LOADES1B_vS1C_EENS_8epilogue10collective18CollectiveEpilogueINS1F_23Sm100TmaWarpSpecializedILi4ELi2ELi16ELb1ELb0EEEJSH_NS5_IJNSS_ISF_SB_EENSS_INSA_ILi16EEESB_EEEEESI_SJ_SI_SJ_NS1F_6fusion15FusionCallbacksIS1J_NS1O_17LinearCombinationISI_fSI_fLNS_15FloatRoundStyleE2EEESH_S1N_JEEENS4_5SM1004TMEM4LOAD26SM100_TMEM_LOAD_32dp32b16xES1D_NS11_INS12_ILi2ELi4ELi3EEES15_NSS_INS5_IJS16_S1L_EEENS5_IJS1L_SB_EEEEEEENS4_39AutoVectorizingCopyWithAssumedAlignmentILi128EEENS4_14SM90_TMA_STOREES22_S24_S24_EEEvvEEEEvNT_6ParamsE,"a",@progbits
	.sectionflags	@""
	.align	4
.nv.constant0._ZN7cutlass13device_kernelINS_4gemm6kernel13GemmUniversalIN4cute5tupleIJiiiiEEENS1_10collective13CollectiveMmaINS1_35MainloopSm100TmaUmmaWarpSpecializedILi4ELi2ELi4ENS5_IJNS4_1CILi1EEENSA_ILi2EEESB_EEEEENS5_IJNSA_ILi128EEENSA_ILi64EEESG_EEENS_10tfloat32_tENS5_IJlSB_lEEESI_SJ_NS4_8TiledMMAINS4_8MMA_AtomIJNS4_17SM100_MMA_TF32_SSISI_SI_fLi128ELi64ELNS4_4UMMA5MajorE0ELSO_0ELNSN_7ScaleInE0ELSP_0EEEEEENS4_6LayoutINS5_IJSB_SB_SB_EEENS5_IJNSA_ILi0EEESU_SU_EEEEENS5_IJNS4_10UnderscoreESX_SX_EEEEENS4_23SM90_TMA_LOAD_MULTICASTENS4_14ComposedLayoutINS4_7SwizzleILi3ELi4ELi3EEENS4_18smem_ptr_flag_bitsILi32EEENSS_INS5_IJNSA_ILi8EEENSA_ILi32EEEEEENS5_IJS17_SB_EEEEEEEvNS4_8identityENS4_13SM90_TMA_LOADES1B_vS1C_EENS_8epilogue10collective18CollectiveEpilogueINS1F_23Sm100TmaWarpSpecializedILi4ELi2ELi16ELb1ELb0EEEJSH_NS5_IJNSS_ISF_SB_EENSS_INSA_ILi16EEESB_EEEEESI_SJ_SI_SJ_NS1F_6fusion15FusionCallbacksIS1J_NS1O_17LinearCombinationISI_fSI_fLNS_15FloatRoundStyleE2EEESH_S1N_JEEENS4_5SM1004TMEM4LOAD26SM100_TMEM_LOAD_32dp32b16xES1D_NS11_INS12_ILi2ELi4ELi3EEES15_NSS_INS5_IJS16_S1L_EEENS5_IJS1L_SB_EEEEEEENS4_39AutoVectorizingCopyWithAssumedAlignmentILi128EEENS4_14SM90_TMA_STOREES22_S24_S24_EEEvvEEEEvNT_6ParamsE:
	.zero		2944


//--------------------- SYMBOLS --------------------------

	.type		.nv.reservedSmem.offset0,@object
	.size		.nv.reservedSmem.offset0,0x4
	.type		.nv.reservedSmem.cap,@object
	.size		.nv.reservedSmem.cap,0x4
	.type		__assertfail,@function
